	.target	sm_90a

	.elftype	@"ET_EXEC"


//--------------------- .note.nv.tkinfo           --------------------------
	.section	.note.nv.tkinfo,"",@"SHT_NOTE"
	.sectionflags	@"SHF_NOTE_NV_TKINFO"
	.tkinfo
        /*0018*/ 	.word	0x00000002
        /*0030*/ 	.string	""
        /*0030*/ 	.string	"ptxas"
        /*0030*/ 	.string	"Cuda compilation tools, release 13.0, V13.0.88"
        /*0030*/ 	.string	"Build cuda_13.0.r13.0/compiler.36424714_0"
        /*0030*/ 	.string	"-arch sm_90a -m 64 "



//--------------------- .note.nv.cuinfo           --------------------------
	.section	.note.nv.cuinfo,"",@"SHT_NOTE"
	.sectionflags	@"SHF_NOTE_NV_CUINFO"
        /*0018*/ 	.short	0x0002
        /*001a*/ 	.short	0x005a
        /*001c*/ 	.short	0x0082
	.zero		2


//--------------------- .nv.info                  --------------------------
	.section	.nv.info,"",@"SHT_CUDA_INFO"
	.align	4


	//----- nvinfo : EIATTR_REGCOUNT
	.align		4
        /*0000*/ 	.byte	0x04, 0x2f
        /*0002*/ 	.short	(.L_15 - .L_14)
	.align		4
.L_14:
        /*0004*/ 	.word	index@(_ZN7cutlass13device_kernelINS_4gemm6kernel13GemmUniversalIN4cute5tupleIJiiiiEEENS1_10collective13CollectiveMmaINS1_34MainloopSm90TmaGmmaWarpSpecializedILi3ENS5_IJNS4_1CILi1EEESB_SB_EEENS1_32KernelTmaWarpSpecializedPingpongEEENS5_IJNSA_ILi64EEESF_NSA_ILi32EEEEEENS_6half_tENS5_IJlSB_lEEESI_SJ_NS4_8TiledMMAINS4_8MMA_AtomIJNS4_4SM904GMMA25MMA_64x64x16_F32F16F16_SSILNSN_5MajorE0ELSP_0ELNSN_7ScaleInE1ELSQ_1EEEEEENS4_6LayoutISC_NS5_IJNSA_ILi0EEESU_SU_EEEEENS5_IJNS4_10UnderscoreESX_SX_EEEEENS4_13SM90_TMA_LOADENS4_14ComposedLayoutINS4_7SwizzleILi2ELi4ELi3EEENS4_18smem_ptr_flag_bitsILi16EEENST_INS5_IJNSA_ILi8EEESG_EEENS5_IJSG_SB_EEEEEEEvNS4_8identityES10_S1A_vS1B_EENS_8epilogue10collective6detail29Sm90TmaWarpSpecializedAdapterINS1E_15DefaultEpilogueISI_SJ_SJ_NS1D_6thread17LinearCombinationISI_Li1EffLNS1I_9ScaleType4KindE0ELNS_15FloatRoundStyleE2ESI_EENS1_15EpilogueDefaultEEEEEvvEEEEvNT_6ParamsE)
        /*0008*/ 	.word	0x000000a8


	//----- nvinfo : EIATTR_FRAME_SIZE
	.align		4
.L_15:
        /*000c*/ 	.byte	0x04, 0x11
        /*000e*/ 	.short	(.L_17 - .L_16)
	.align		4
.L_16:
        /*0010*/ 	.word	index@(_ZN7cutlass13device_kernelINS_4gemm6kernel13GemmUniversalIN4cute5tupleIJiiiiEEENS1_10collective13CollectiveMmaINS1_34MainloopSm90TmaGmmaWarpSpecializedILi3ENS5_IJNS4_1CILi1EEESB_SB_EEENS1_32KernelTmaWarpSpecializedPingpongEEENS5_IJNSA_ILi64EEESF_NSA_ILi32EEEEEENS_6half_tENS5_IJlSB_lEEESI_SJ_NS4_8TiledMMAINS4_8MMA_AtomIJNS4_4SM904GMMA25MMA_64x64x16_F32F16F16_SSILNSN_5MajorE0ELSP_0ELNSN_7ScaleInE1ELSQ_1EEEEEENS4_6LayoutISC_NS5_IJNSA_ILi0EEESU_SU_EEEEENS5_IJNS4_10UnderscoreESX_SX_EEEEENS4_13SM90_TMA_LOADENS4_14ComposedLayoutINS4_7SwizzleILi2ELi4ELi3EEENS4_18smem_ptr_flag_bitsILi16EEENST_INS5_IJNSA_ILi8EEESG_EEENS5_IJSG_SB_EEEEEEEvNS4_8identityES10_S1A_vS1B_EENS_8epilogue10collective6detail29Sm90TmaWarpSpecializedAdapterINS1E_15DefaultEpilogueISI_SJ_SJ_NS1D_6thread17LinearCombinationISI_Li1EffLNS1I_9ScaleType4KindE0ELNS_15FloatRoundStyleE2ESI_EENS1_15EpilogueDefaultEEEEEvvEEEEvNT_6ParamsE)
        /*0014*/ 	.word	0x00000008


	//----- nvinfo : EIATTR_MIN_STACK_SIZE
	.align		4
.L_17:
        /*0018*/ 	.byte	0x04, 0x12
        /*001a*/ 	.short	(.L_19 - .L_18)
	.align		4
.L_18:
        /*001c*/ 	.word	index@(_ZN7cutlass13device_kernelINS_4gemm6kernel13GemmUniversalIN4cute5tupleIJiiiiEEENS1_10collective13CollectiveMmaINS1_34MainloopSm90TmaGmmaWarpSpecializedILi3ENS5_IJNS4_1CILi1EEESB_SB_EEENS1_32KernelTmaWarpSpecializedPingpongEEENS5_IJNSA_ILi64EEESF_NSA_ILi32EEEEEENS_6half_tENS5_IJlSB_lEEESI_SJ_NS4_8TiledMMAINS4_8MMA_AtomIJNS4_4SM904GMMA25MMA_64x64x16_F32F16F16_SSILNSN_5MajorE0ELSP_0ELNSN_7ScaleInE1ELSQ_1EEEEEENS4_6LayoutISC_NS5_IJNSA_ILi0EEESU_SU_EEEEENS5_IJNS4_10UnderscoreESX_SX_EEEEENS4_13SM90_TMA_LOADENS4_14ComposedLayoutINS4_7SwizzleILi2ELi4ELi3EEENS4_18smem_ptr_flag_bitsILi16EEENST_INS5_IJNSA_ILi8EEESG_EEENS5_IJSG_SB_EEEEEEEvNS4_8identityES10_S1A_vS1B_EENS_8epilogue10collective6detail29Sm90TmaWarpSpecializedAdapterINS1E_15DefaultEpilogueISI_SJ_SJ_NS1D_6thread17LinearCombinationISI_Li1EffLNS1I_9ScaleType4KindE0ELNS_15FloatRoundStyleE2ESI_EENS1_15EpilogueDefaultEEEEEvvEEEEvNT_6ParamsE)
        /*0020*/ 	.word	0x00000008
.L_19:


//--------------------- .nv.compat                --------------------------
	.section	.nv.compat,"",@"SHT_CUDA_COMPAT_INFO"
	.align	4
        /*0000*/ 	.byte	0x02, 0x09, 0x01, 0x00, 0x02, 0x02, 0x04, 0x00, 0x02, 0x05, 0x05, 0x00, 0x03, 0x07, 0x01, 0x01
        /*0010*/ 	.byte	0x02, 0x03, 0x01, 0x00, 0x02, 0x06, 0x01, 0x00, 0x04, 0x0b, 0x08, 0x00, 0x00, 0x00, 0x00, 0x00
        /*0020*/ 	.byte	0x00, 0x00, 0x00, 0x00


//--------------------- .nv.info._ZN7cutlass13device_kernelINS_4gemm6kernel13GemmUniversalIN4cute5tupleIJiiiiEEENS1_10collective13CollectiveMmaINS1_34MainloopSm90TmaGmmaWarpSpecializedILi3ENS5_IJNS4_1CILi1EEESB_SB_EEENS1_32KernelTmaWarpSpecializedPingpongEEENS5_IJNSA_ILi64EEESF_NSA_ILi32EEEEEENS_6half_tENS5_IJlSB_lEEESI_SJ_NS4_8TiledMMAINS4_8MMA_AtomIJNS4_4SM904GMMA25MMA_64x64x16_F32F16F16_SSILNSN_5MajorE0ELSP_0ELNSN_7ScaleInE1ELSQ_1EEEEEENS4_6LayoutISC_NS5_IJNSA_ILi0EEESU_SU_EEEEENS5_IJNS4_10UnderscoreESX_SX_EEEEENS4_13SM90_TMA_LOADENS4_14ComposedLayoutINS4_7SwizzleILi2ELi4ELi3EEENS4_18smem_ptr_flag_bitsILi16EEENST_INS5_IJNSA_ILi8EEESG_EEENS5_IJSG_SB_EEEEEEEvNS4_8identityES10_S1A_vS1B_EENS_8epilogue10collective6detail29Sm90TmaWarpSpecializedAdapterINS1E_15DefaultEpilogueISI_SJ_SJ_NS1D_6thread17LinearCombinationISI_Li1EffLNS1I_9ScaleType4KindE0ELNS_15FloatRoundStyleE2ESI_EENS1_15EpilogueDefaultEEEEEvvEEEEvNT_6ParamsE --------------------------
	.section	.nv.info._ZN7cutlass13device_kernelINS_4gemm6kernel13GemmUniversalIN4cute5tupleIJiiiiEEENS1_10collective13CollectiveMmaINS1_34MainloopSm90TmaGmmaWarpSpecializedILi3ENS5_IJNS4_1CILi1EEESB_SB_EEENS1_32KernelTmaWarpSpecializedPingpongEEENS5_IJNSA_ILi64EEESF_NSA_ILi32EEEEEENS_6half_tENS5_IJlSB_lEEESI_SJ_NS4_8TiledMMAINS4_8MMA_AtomIJNS4_4SM904GMMA25MMA_64x64x16_F32F16F16_SSILNSN_5MajorE0ELSP_0ELNSN_7ScaleInE1ELSQ_1EEEEEENS4_6LayoutISC_NS5_IJNSA_ILi0EEESU_SU_EEEEENS5_IJNS4_10UnderscoreESX_SX_EEEEENS4_13SM90_TMA_LOADENS4_14ComposedLayoutINS4_7SwizzleILi2ELi4ELi3EEENS4_18smem_ptr_flag_bitsILi16EEENST_INS5_IJNSA_ILi8EEESG_EEENS5_IJSG_SB_EEEEEEEvNS4_8identityES10_S1A_vS1B_EENS_8epilogue10collective6detail29Sm90TmaWarpSpecializedAdapterINS1E_15DefaultEpilogueISI_SJ_SJ_NS1D_6thread17LinearCombinationISI_Li1EffLNS1I_9ScaleType4KindE0ELNS_15FloatRoundStyleE2ESI_EENS1_15EpilogueDefaultEEEEEvvEEEEvNT_6ParamsE,"",@"SHT_CUDA_INFO"
	.sectionflags	@""
	.align	4


	//----- nvinfo : EIATTR_CUDA_API_VERSION
	.align		4
        /*0000*/ 	.byte	0x04, 0x37
        /*0002*/ 	.short	(.L_21 - .L_20)
.L_20:
        /*0004*/ 	.word	0x00000082


	//----- nvinfo : EIATTR_KPARAM_INFO
	.align		4
.L_21:
        /*0008*/ 	.byte	0x04, 0x17
        /*000a*/ 	.short	(.L_23 - .L_22)
.L_22:
        /*000c*/ 	.word	0x00000000
        /*0010*/ 	.short	0x0000
        /*0012*/ 	.short	0x0070
        /*0014*/ 	.byte	0x00, 0xf0, 0x01, 0x10


	//----- nvinfo : EIATTR_SPARSE_MMA_MASK
	.align		4
.L_23:
        /*0018*/ 	.byte	0x03, 0x50
        /*001a*/ 	.short	0x0000


	//----- nvinfo : EIATTR_MAXREG_COUNT
	.align		4
        /*001c*/ 	.byte	0x03, 0x1b
        /*001e*/ 	.short	0x00a8


	//----- nvinfo : EIATTR_NUM_BARRIERS
	.align		4
        /*0020*/ 	.byte	0x02, 0x4c
        /*0022*/ 	.byte	0x01
	.zero		1


	//----- nvinfo : EIATTR_EXTERNS
	.align		4
        /*0024*/ 	.byte	0x04, 0x0f
        /*0026*/ 	.short	(.L_25 - .L_24)


	//   ....[0]....
	.align		4
.L_24:
        /*0028*/ 	.word	index@(__assertfail)


	//----- nvinfo : EIATTR_ANNOTATIONS
	.align		4
.L_25:
        /*002c*/ 	.byte	0x04, 0x55
        /*002e*/ 	.short	(.L_27 - .L_26)


	//   ....[0]....
.L_26:
        /*0030*/ 	.word	0x00000001
        /*0034*/ 	.byte	0xb0, 0x0a, 0x00, 0x00, 0x01, 0x00, 0x00, 0x00, 0xd0, 0x40, 0x00, 0x00, 0x01, 0x00, 0x00, 0x00
        /*0044*/ 	.byte	0xc0, 0x4c, 0x00, 0x00


	//----- nvinfo : EIATTR_MERCURY_ISA_VERSION
	.align		4
.L_27:
        /*0048*/ 	.byte	0x03, 0x5f
        /*004a*/ 	.short	0x0101


	//----- nvinfo : EIATTR_INT_WARP_WIDE_INSTR_OFFSETS
	.align		4
        /*004c*/ 	.byte	0x04, 0x31
        /*004e*/ 	.short	(.L_29 - .L_28)


	//   ....[0]....
.L_28:
        /*0050*/ 	.word	0x000003c0


	//   ....[1]....
        /*0054*/ 	.word	0x000003e0


	//   ....[2]....
        /*0058*/ 	.word	0x00000460


	//   ....[3]....
        /*005c*/ 	.word	0x00000470


	//   ....[4]....
        /*0060*/ 	.word	0x00000480


	//   ....[5]....
        /*0064*/ 	.word	0x000004a0


	//   ....[6]....
        /*0068*/ 	.word	0x00000530


	//   ....[7]....
        /*006c*/ 	.word	0x00000550


	//----- nvinfo : EIATTR_COOP_GROUP_MASK_REGIDS
	.align		4
.L_29:
        /*0070*/ 	.byte	0x04, 0x29
        /*0072*/ 	.short	(.L_31 - .L_30)


	//   ....[0]....
.L_30:
        /*0074*/ 	.word	0xffffffff


	//   ....[1]....
        /*0078*/ 	.word	0xffffffff


	//   ....[2]....
        /*007c*/ 	.word	0xffffffff


	//   ....[3]....
        /*0080*/ 	.word	0xffffffff


	//   ....[4]....
        /*0084*/ 	.word	0xffffffff


	//   ....[5]....
        /*0088*/ 	.word	0xffffffff


	//----- nvinfo : EIATTR_COOP_GROUP_INSTR_OFFSETS
	.align		4
.L_31:
        /*008c*/ 	.byte	0x04, 0x28
        /*008e*/ 	.short	(.L_33 - .L_32)


	//   ....[0]....
.L_32:
        /*0090*/ 	.word	0x00000070


	//   ....[1]....
        /*0094*/ 	.word	0x00000080


	//   ....[2]....
        /*0098*/ 	.word	0x00000140


	//   ....[3]....
        /*009c*/ 	.word	0x000002b0


	//   ....[4]....
        /*00a0*/ 	.word	0x000002f0


	//   ....[5]....
        /*00a4*/ 	.word	0x00000340


	//----- nvinfo : EIATTR_REG_RECONFIG
	.align		4
.L_33:
        /*00a8*/ 	.byte	0x01, 0x54
	.zero		2


	//----- nvinfo : EIATTR_SYSCALL_OFFSETS
	.align		4
        /*00ac*/ 	.byte	0x04, 0x46
        /*00ae*/ 	.short	(.L_35 - .L_34)


	//   ....[0]....
.L_34:
        /*00b0*/ 	.word	0x000015e0


	//----- nvinfo : EIATTR_MBARRIER_INSTR_OFFSETS
	.align		4
.L_35:
        /*00b4*/ 	.byte	0x04, 0x39
        /*00b6*/ 	.short	(.L_37 - .L_36)


	//   ....[0]....
.L_36:
        /*00b8*/ 	.word	0x00000240
        /*00bc*/ 	.word	0x000000ff
        /*00c0*/ 	.word	0x00000000
        /*00c4*/ 	.short	0x0100
        /*00c6*/ 	.byte	0x08
	.zero		1


	//   ....[1]....
        /*00c8*/ 	.word	0x00000250
        /*00cc*/ 	.word	0x000000ff
        /*00d0*/ 	.word	0x00000018
        /*00d4*/ 	.short	0x0100
        /*00d6*/ 	.byte	0x08
	.zero		1


	//   ....[2]....
        /*00d8*/ 	.word	0x00000260
        /*00dc*/ 	.word	0x000000ff
        /*00e0*/ 	.word	0x00000008
        /*00e4*/ 	.short	0x0100
        /*00e6*/ 	.byte	0x08
	.zero		1


	//   ....[3]....
        /*00e8*/ 	.word	0x00000270
        /*00ec*/ 	.word	0x000000ff
        /*00f0*/ 	.word	0x00000020
        /*00f4*/ 	.short	0x0100
        /*00f6*/ 	.byte	0x08
	.zero		1


	//   ....[4]....
        /*00f8*/ 	.word	0x00000280
        /*00fc*/ 	.word	0x000000ff
        /*0100*/ 	.word	0x00000010
        /*0104*/ 	.short	0x0100
        /*0106*/ 	.byte	0x08
	.zero		1


	//   ....[5]....
        /*0108*/ 	.word	0x00000290
        /*010c*/ 	.word	0x000000ff
        /*0110*/ 	.word	0x00000028
        /*0114*/ 	.short	0x0100
        /*0116*/ 	.byte	0x08
	.zero		1


	//   ....[6]....
        /*0118*/ 	.word	0x00000590
        /*011c*/ 	.word	0x000000ff
        /*0120*/ 	.word	0x00000060
        /*0124*/ 	.short	0x0100
        /*0126*/ 	.byte	0x08
	.zero		1


	//   ....[7]....
        /*0128*/ 	.word	0x00000600
        /*012c*/ 	.word	0x000000ff
        /*0130*/ 	.word	0x00000068
        /*0134*/ 	.short	0x0100
        /*0136*/ 	.byte	0x08
	.zero		1


	//   ....[8]....
        /*0138*/ 	.word	0x00000620
        /*013c*/ 	.word	0x000000ff
        /*0140*/ 	.word	0x00000040
        /*0144*/ 	.short	0x0100
        /*0146*/ 	.byte	0x09
	.zero		1


	//   ....[9]....
        /*0148*/ 	.word	0x00000630
        /*014c*/ 	.word	0x000000ff
        /*0150*/ 	.word	0x00000048
        /*0154*/ 	.short	0x0100
        /*0156*/ 	.byte	0x09
	.zero		1


	//   ....[10]....
        /*0158*/ 	.word	0x00000640
        /*015c*/ 	.word	0x000000ff
        /*0160*/ 	.word	0x00000050
        /*0164*/ 	.short	0x0100
        /*0166*/ 	.byte	0x09
	.zero		1


	//   ....[11]....
        /*0168*/ 	.word	0x00000650
        /*016c*/ 	.word	0x000000ff
        /*0170*/ 	.word	0x00000058
        /*0174*/ 	.short	0x0100
        /*0176*/ 	.byte	0x09
	.zero		1


	//   ....[12]....
        /*0178*/ 	.word	0x000014c0
        /*017c*/ 	.word	0x0000003d
        /*0180*/ 	.word	0x00000000
        /*0184*/ 	.short	0x010a
        /*0186*/ 	.byte	0x2a
	.zero		1


	//   ....[13]....
        /*0188*/ 	.word	0x00001660
        /*018c*/ 	.word	0x00000003
        /*0190*/ 	.word	0x00000000
        /*0194*/ 	.short	0x010a
        /*0196*/ 	.byte	0x3f
	.zero		1


	//   ....[14]....
        /*0198*/ 	.word	0x000016a0
        /*019c*/ 	.word	0x00000003
        /*01a0*/ 	.word	0x00000000
        /*01a4*/ 	.short	0x010a
        /*01a6*/ 	.byte	0x3f
	.zero		1


	//   ....[15]....
        /*01a8*/ 	.word	0x000018a0
        /*01ac*/ 	.word	0x000000ff
        /*01b0*/ 	.word	0x00000000
        /*01b4*/ 	.short	0x010a
        /*01b6*/ 	.byte	0x04
	.zero		1


	//   ....[16]....
        /*01b8*/ 	.word	0x000018e0
        /*01bc*/ 	.word	0x000000ff
        /*01c0*/ 	.word	0x00000000
        /*01c4*/ 	.short	0x010a
        /*01c6*/ 	.byte	0x04
	.zero		1


	//   ....[17]....
        /*01c8*/ 	.word	0x00001a40
        /*01cc*/ 	.word	0x000000ff
        /*01d0*/ 	.word	0x00000000
        /*01d4*/ 	.short	0x0101
        /*01d6*/ 	.byte	0x04
	.zero		1


	//   ....[18]....
        /*01d8*/ 	.word	0x00001b30
        /*01dc*/ 	.word	0x0000003e
        /*01e0*/ 	.word	0x00000000
        /*01e4*/ 	.short	0x0101
        /*01e6*/ 	.byte	0x2f
	.zero		1


	//   ....[19]....
        /*01e8*/ 	.word	0x00001c00
        /*01ec*/ 	.word	0x000000ff
        /*01f0*/ 	.word	0x00000000
        /*01f4*/ 	.short	0x0101
        /*01f6*/ 	.byte	0x06
	.zero		1


	//   ....[20]....
        /*01f8*/ 	.word	0x00001cb0
        /*01fc*/ 	.word	0x0000003d
        /*0200*/ 	.word	0x00000010
        /*0204*/ 	.short	0x010a
        /*0206*/ 	.byte	0x2a
	.zero		1


	//   ....[21]....
        /*0208*/ 	.word	0x000040f0
        /*020c*/ 	.word	0x00000040
        /*0210*/ 	.word	0x00000000
        /*0214*/ 	.short	0x0101
        /*0216*/ 	.byte	0x2f
	.zero		1


	//   ....[22]....
        /*0218*/ 	.word	0x00004a50
        /*021c*/ 	.word	0x0000000a
        /*0220*/ 	.word	0x00000018
        /*0224*/ 	.short	0x010a
        /*0226*/ 	.byte	0x3f
	.zero		1


	//   ....[23]....
        /*0228*/ 	.word	0x00004dd0
        /*022c*/ 	.word	0x00000005
        /*0230*/ 	.word	0x00000068
        /*0234*/ 	.short	0x0101
        /*0236*/ 	.byte	0x3f
	.zero		1


	//   ....[24]....
        /*0238*/ 	.word	0x00005550
        /*023c*/ 	.word	0x00000009
        /*0240*/ 	.word	0x00000000
        /*0244*/ 	.short	0x010a
        /*0246*/ 	.byte	0x3f
	.zero		1


	//   ....[25]....
        /*0248*/ 	.word	0x000055d0
        /*024c*/ 	.word	0x00000006
        /*0250*/ 	.word	0x00000000
        /*0254*/ 	.short	0x010a
        /*0256*/ 	.byte	0x3f
	.zero		1


	//   ....[26]....
        /*0258*/ 	.word	0x00005660
        /*025c*/ 	.word	0x00000003
        /*0260*/ 	.word	0x00000000
        /*0264*/ 	.short	0x010a
        /*0266*/ 	.byte	0x3f
	.zero		1


	//   ....[27]....
        /*0268*/ 	.word	0x000056c0
        /*026c*/ 	.word	0x0000003f
        /*0270*/ 	.word	0x00000000
        /*0274*/ 	.short	0x010a
        /*0276*/ 	.byte	0x3f
	.zero		1


	//   ....[28]....
        /*0278*/ 	.word	0x00005710
        /*027c*/ 	.word	0x00000003
        /*0280*/ 	.word	0x00000000
        /*0284*/ 	.short	0x010a
        /*0286*/ 	.byte	0x3f
	.zero		1


	//   ....[29]....
        /*0288*/ 	.word	0x00005770
        /*028c*/ 	.word	0x00000004
        /*0290*/ 	.word	0x00000000
        /*0294*/ 	.short	0x010a
        /*0296*/ 	.byte	0x3f
	.zero		1


	//   ....[30]....
        /*0298*/ 	.word	0x000057c0
        /*029c*/ 	.word	0x0000003f
        /*02a0*/ 	.word	0x00000010
        /*02a4*/ 	.short	0x010a
        /*02a6*/ 	.byte	0x3f
	.zero		1


	//   ....[31]....
        /*02a8*/ 	.word	0x00005890
        /*02ac*/ 	.word	0x0000000a
        /*02b0*/ 	.word	0x00000018
        /*02b4*/ 	.short	0x010a
        /*02b6*/ 	.byte	0x3f
	.zero		1


	//   ....[32]....
        /*02b8*/ 	.word	0x00005960
        /*02bc*/ 	.word	0x00000009
        /*02c0*/ 	.word	0x00000000
        /*02c4*/ 	.short	0x010a
        /*02c6*/ 	.byte	0x3f
	.zero		1


	//   ....[33]....
        /*02c8*/ 	.word	0x000059b0
        /*02cc*/ 	.word	0x00000006
        /*02d0*/ 	.word	0x00000000
        /*02d4*/ 	.short	0x010a
        /*02d6*/ 	.byte	0x3f
	.zero		1


	//----- nvinfo : EIATTR_NUM_MBARRIERS
	.align		4
.L_37:
        /*02d8*/ 	.byte	0x03, 0x38
        /*02da*/ 	.short	0x000c


	//----- nvinfo : EIATTR_EXIT_INSTR_OFFSETS
	.align		4
        /*02dc*/ 	.byte	0x04, 0x1c
        /*02de*/ 	.short	(.L_39 - .L_38)


	//   ....[0]....
.L_38:
        /*02e0*/ 	.word	0x00001160


	//   ....[1]....
        /*02e4*/ 	.word	0x000011c0


	//   ....[2]....
        /*02e8*/ 	.word	0x00004780


	//   ....[3]....
        /*02ec*/ 	.word	0x000047b0


	//   ....[4]....
        /*02f0*/ 	.word	0x000056b0


	//----- nvinfo : EIATTR_MAX_THREADS
	.align		4
.L_39:
        /*02f4*/ 	.byte	0x04, 0x05
        /*02f6*/ 	.short	(.L_41 - .L_40)
.L_40:
        /*02f8*/ 	.word	0x00000180
        /*02fc*/ 	.word	0x00000001
        /*0300*/ 	.word	0x00000001


	//----- nvinfo : EIATTR_CRS_STACK_SIZE
	.align		4
.L_41:
        /*0304*/ 	.byte	0x04, 0x1e
        /*0306*/ 	.short	(.L_43 - .L_42)
.L_42:
        /*0308*/ 	.word	0x00000000


	//----- nvinfo : EIATTR_CBANK_PARAM_SIZE
	.align		4
.L_43:
        /*030c*/ 	.byte	0x03, 0x19
        /*030e*/ 	.short	0x0470


	//----- nvinfo : EIATTR_PARAM_CBANK
	.align		4
        /*0310*/ 	.byte	0x04, 0x0a
        /*0312*/ 	.short	(.L_45 - .L_44)
	.align		4
.L_44:
        /*0314*/ 	.word	index@(.nv.constant0._ZN7cutlass13device_kernelINS_4gemm6kernel13GemmUniversalIN4cute5tupleIJiiiiEEENS1_10collective13CollectiveMmaINS1_34MainloopSm90TmaGmmaWarpSpecializedILi3ENS5_IJNS4_1CILi1EEESB_SB_EEENS1_32KernelTmaWarpSpecializedPingpongEEENS5_IJNSA_ILi64EEESF_NSA_ILi32EEEEEENS_6half_tENS5_IJlSB_lEEESI_SJ_NS4_8TiledMMAINS4_8MMA_AtomIJNS4_4SM904GMMA25MMA_64x64x16_F32F16F16_SSILNSN_5MajorE0ELSP_0ELNSN_7ScaleInE1ELSQ_1EEEEEENS4_6LayoutISC_NS5_IJNSA_ILi0EEESU_SU_EEEEENS5_IJNS4_10UnderscoreESX_SX_EEEEENS4_13SM90_TMA_LOADENS4_14ComposedLayoutINS4_7SwizzleILi2ELi4ELi3EEENS4_18smem_ptr_flag_bitsILi16EEENST_INS5_IJNSA_ILi8EEESG_EEENS5_IJSG_SB_EEEEEEEvNS4_8identityES10_S1A_vS1B_EENS_8epilogue10collective6detail29Sm90TmaWarpSpecializedAdapterINS1E_15DefaultEpilogueISI_SJ_SJ_NS1D_6thread17LinearCombinationISI_Li1EffLNS1I_9ScaleType4KindE0ELNS_15FloatRoundStyleE2ESI_EENS1_15EpilogueDefaultEEEEEvvEEEEvNT_6ParamsE)
        /*0318*/ 	.short	0x0210
        /*031a*/ 	.short	0x0470


	//----- nvinfo : EIATTR_SW_WAR
	.align		4
.L_45:
        /*031c*/ 	.byte	0x04, 0x36
        /*031e*/ 	.short	(.L_47 - .L_46)
.L_46:
        /*0320*/ 	.word	0x00000008
.L_47:


//--------------------- .nv.callgraph             --------------------------
	.section	.nv.callgraph,"",@"SHT_CUDA_CALLGRAPH"
	.align	4
	.sectionentsize	8
	.align		4
        /*0000*/ 	.word	0x00000000
	.align		4
        /*0004*/ 	.word	0xffffffff
	.align		4
        /*0008*/ 	.word	index@(_ZN7cutlass13device_kernelINS_4gemm6kernel13GemmUniversalIN4cute5tupleIJiiiiEEENS1_10collective13CollectiveMmaINS1_34MainloopSm90TmaGmmaWarpSpecializedILi3ENS5_IJNS4_1CILi1EEESB_SB_EEENS1_32KernelTmaWarpSpecializedPingpongEEENS5_IJNSA_ILi64EEESF_NSA_ILi32EEEEEENS_6half_tENS5_IJlSB_lEEESI_SJ_NS4_8TiledMMAINS4_8MMA_AtomIJNS4_4SM904GMMA25MMA_64x64x16_F32F16F16_SSILNSN_5MajorE0ELSP_0ELNSN_7ScaleInE1ELSQ_1EEEEEENS4_6LayoutISC_NS5_IJNSA_ILi0EEESU_SU_EEEEENS5_IJNS4_10UnderscoreESX_SX_EEEEENS4_13SM90_TMA_LOADENS4_14ComposedLayoutINS4_7SwizzleILi2ELi4ELi3EEENS4_18smem_ptr_flag_bitsILi16EEENST_INS5_IJNSA_ILi8EEESG_EEENS5_IJSG_SB_EEEEEEEvNS4_8identityES10_S1A_vS1B_EENS_8epilogue10collective6detail29Sm90TmaWarpSpecializedAdapterINS1E_15DefaultEpilogueISI_SJ_SJ_NS1D_6thread17LinearCombinationISI_Li1EffLNS1I_9ScaleType4KindE0ELNS_15FloatRoundStyleE2ESI_EENS1_15EpilogueDefaultEEEEEvvEEEEvNT_6ParamsE)
	.align		4
        /*000c*/ 	.word	index@(__assertfail)
	.align		4
        /*0010*/ 	.word	0x00000000
	.align		4
        /*0014*/ 	.word	0xfffffffe
	.align		4
        /*0018*/ 	.word	0x00000000
	.align		4
        /*001c*/ 	.word	0xfffffffd
	.align		4
        /*0020*/ 	.word	0x00000000
	.align		4
        /*0024*/ 	.word	0xfffffffc


//--------------------- .nv.constant4             --------------------------
	.section	.nv.constant4,"a",@progbits
	.align	8
	.align		8
.nv.constant4:
        /*0000*/ 	.dword	__assertfail
	.align		8
        /*0008*/ 	.dword	__unnamed_1
	.align		8
        /*0010*/ 	.dword	_ZN40_INTERNAL_df794af3_4_k_cu_09383345_200914cuda3std3__45__cpo5beginE
	.align		8
        /*0018*/ 	.dword	_ZN40_INTERNAL_df794af3_4_k_cu_09383345_200914cuda3std3__45__cpo3endE
	.align		8
        /*0020*/ 	.dword	_ZN40_INTERNAL_df794af3_4_k_cu_09383345_200914cuda3std3__45__cpo6cbeginE
	.align		8
        /*0028*/ 	.dword	_ZN40_INTERNAL_df794af3_4_k_cu_09383345_200914cuda3std3__45__cpo4cendE
	.align		8
        /*0030*/ 	.dword	_ZN40_INTERNAL_df794af3_4_k_cu_09383345_200914cuda3std3__442_GLOBAL__N__df794af3_4_k_cu_09383345_200916ignoreE
	.align		8
        /*0038*/ 	.dword	_ZN40_INTERNAL_df794af3_4_k_cu_09383345_200914cuda3std3__419piecewise_constructE
	.align		8
        /*0040*/ 	.dword	_ZN40_INTERNAL_df794af3_4_k_cu_09383345_200914cuda3std3__48in_placeE
	.align		8
        /*0048*/ 	.dword	_ZN40_INTERNAL_df794af3_4_k_cu_09383345_200914cuda3std6ranges3__45__cpo4swapE
	.align		8
        /*0050*/ 	.dword	_ZN40_INTERNAL_df794af3_4_k_cu_09383345_200914cuda3std6ranges3__45__cpo9iter_moveE
	.align		8
        /*0058*/ 	.dword	_ZN40_INTERNAL_df794af3_4_k_cu_09383345_200914cute7productE
	.align		8
        /*0060*/ 	.dword	_ZN40_INTERNAL_df794af3_4_k_cu_09383345_200914cute1_E
	.align		8
        /*0068*/ 	.dword	$str$22
	.align		8
        /*0070*/ 	.dword	$str$23


//--------------------- .text._ZN7cutlass13device_kernelINS_4gemm6kernel13GemmUniversalIN4cute5tupleIJiiiiEEENS1_10collective13CollectiveMmaINS1_34MainloopSm90TmaGmmaWarpSpecializedILi3ENS5_IJNS4_1CILi1EEESB_SB_EEENS1_32KernelTmaWarpSpecializedPingpongEEENS5_IJNSA_ILi64EEESF_NSA_ILi32EEEEEENS_6half_tENS5_IJlSB_lEEESI_SJ_NS4_8TiledMMAINS4_8MMA_AtomIJNS4_4SM904GMMA25MMA_64x64x16_F32F16F16_SSILNSN_5MajorE0ELSP_0ELNSN_7ScaleInE1ELSQ_1EEEEEENS4_6LayoutISC_NS5_IJNSA_ILi0EEESU_SU_EEEEENS5_IJNS4_10UnderscoreESX_SX_EEEEENS4_13SM90_TMA_LOADENS4_14ComposedLayoutINS4_7SwizzleILi2ELi4ELi3EEENS4_18smem_ptr_flag_bitsILi16EEENST_INS5_IJNSA_ILi8EEESG_EEENS5_IJSG_SB_EEEEEEEvNS4_8identityES10_S1A_vS1B_EENS_8epilogue10collective6detail29Sm90TmaWarpSpecializedAdapterINS1E_15DefaultEpilogueISI_SJ_SJ_NS1D_6thread17LinearCombinationISI_Li1EffLNS1I_9ScaleType4KindE0ELNS_15FloatRoundStyleE2ESI_EENS1_15EpilogueDefaultEEEEEvvEEEEvNT_6ParamsE --------------------------
	.section	.text._ZN7cutlass13device_kernelINS_4gemm6kernel13GemmUniversalIN4cute5tupleIJiiiiEEENS1_10collective13CollectiveMmaINS1_34MainloopSm90TmaGmmaWarpSpecializedILi3ENS5_IJNS4_1CILi1EEESB_SB_EEENS1_32KernelTmaWarpSpecializedPingpongEEENS5_IJNSA_ILi64EEESF_NSA_ILi32EEEEEENS_6half_tENS5_IJlSB_lEEESI_SJ_NS4_8TiledMMAINS4_8MMA_AtomIJNS4_4SM904GMMA25MMA_64x64x16_F32F16F16_SSILNSN_5MajorE0ELSP_0ELNSN_7ScaleInE1ELSQ_1EEEEEENS4_6LayoutISC_NS5_IJNSA_ILi0EEESU_SU_EEEEENS5_IJNS4_10UnderscoreESX_SX_EEEEENS4_13SM90_TMA_LOADENS4_14ComposedLayoutINS4_7SwizzleILi2ELi4ELi3EEENS4_18smem_ptr_flag_bitsILi16EEENST_INS5_IJNSA_ILi8EEESG_EEENS5_IJSG_SB_EEEEEEEvNS4_8identityES10_S1A_vS1B_EENS_8epilogue10collective6detail29Sm90TmaWarpSpecializedAdapterINS1E_15DefaultEpilogueISI_SJ_SJ_NS1D_6thread17LinearCombinationISI_Li1EffLNS1I_9ScaleType4KindE0ELNS_15FloatRoundStyleE2ESI_EENS1_15EpilogueDefaultEEEEEvvEEEEvNT_6ParamsE,"ax",@progbits
	.align	128
.text._ZN7cutlass13device_kernelINS_4gemm6kernel13GemmUniversalIN4cute5tupleIJiiiiEEENS1_10collective13CollectiveMmaINS1_34MainloopSm90TmaGmmaWarpSpecializedILi3ENS5_IJNS4_1CILi1EEESB_SB_EEENS1_32KernelTmaWarpSpecializedPingpongEEENS5_IJNSA_ILi64EEESF_NSA_ILi32EEEEEENS_6half_tENS5_IJlSB_lEEESI_SJ_NS4_8TiledMMAINS4_8MMA_AtomIJNS4_4SM904GMMA25MMA_64x64x16_F32F16F16_SSILNSN_5MajorE0ELSP_0ELNSN_7ScaleInE1ELSQ_1EEEEEENS4_6LayoutISC_NS5_IJNSA_ILi0EEESU_SU_EEEEENS5_IJNS4_10UnderscoreESX_SX_EEEEENS4_13SM90_TMA_LOADENS4_14ComposedLayoutINS4_7SwizzleILi2ELi4ELi3EEENS4_18smem_ptr_flag_bitsILi16EEENST_INS5_IJNSA_ILi8EEESG_EEENS5_IJSG_SB_EEEEEEEvNS4_8identityES10_S1A_vS1B_EENS_8epilogue10collective6detail29Sm90TmaWarpSpecializedAdapterINS1E_15DefaultEpilogueISI_SJ_SJ_NS1D_6thread17LinearCombinationISI_Li1EffLNS1I_9ScaleType4KindE0ELNS_15FloatRoundStyleE2ESI_EENS1_15EpilogueDefaultEEEEEvvEEEEvNT_6ParamsE:
        .type           _ZN7cutlass13device_kernelINS_4gemm6kernel13GemmUniversalIN4cute5tupleIJiiiiEEENS1_10collective13CollectiveMmaINS1_34MainloopSm90TmaGmmaWarpSpecializedILi3ENS5_IJNS4_1CILi1EEESB_SB_EEENS1_32KernelTmaWarpSpecializedPingpongEEENS5_IJNSA_ILi64EEESF_NSA_ILi32EEEEEENS_6half_tENS5_IJlSB_lEEESI_SJ_NS4_8TiledMMAINS4_8MMA_AtomIJNS4_4SM904GMMA25MMA_64x64x16_F32F16F16_SSILNSN_5MajorE0ELSP_0ELNSN_7ScaleInE1ELSQ_1EEEEEENS4_6LayoutISC_NS5_IJNSA_ILi0EEESU_SU_EEEEENS5_IJNS4_10UnderscoreESX_SX_EEEEENS4_13SM90_TMA_LOADENS4_14ComposedLayoutINS4_7SwizzleILi2ELi4ELi3EEENS4_18smem_ptr_flag_bitsILi16EEENST_INS5_IJNSA_ILi8EEESG_EEENS5_IJSG_SB_EEEEEEEvNS4_8identityES10_S1A_vS1B_EENS_8epilogue10collective6detail29Sm90TmaWarpSpecializedAdapterINS1E_15DefaultEpilogueISI_SJ_SJ_NS1D_6thread17LinearCombinationISI_Li1EffLNS1I_9ScaleType4KindE0ELNS_15FloatRoundStyleE2ESI_EENS1_15EpilogueDefaultEEEEEvvEEEEvNT_6ParamsE,@function
        .size           _ZN7cutlass13device_kernelINS_4gemm6kernel13GemmUniversalIN4cute5tupleIJiiiiEEENS1_10collective13CollectiveMmaINS1_34MainloopSm90TmaGmmaWarpSpecializedILi3ENS5_IJNS4_1CILi1EEESB_SB_EEENS1_32KernelTmaWarpSpecializedPingpongEEENS5_IJNSA_ILi64EEESF_NSA_ILi32EEEEEENS_6half_tENS5_IJlSB_lEEESI_SJ_NS4_8TiledMMAINS4_8MMA_AtomIJNS4_4SM904GMMA25MMA_64x64x16_F32F16F16_SSILNSN_5MajorE0ELSP_0ELNSN_7ScaleInE1ELSQ_1EEEEEENS4_6LayoutISC_NS5_IJNSA_ILi0EEESU_SU_EEEEENS5_IJNS4_10UnderscoreESX_SX_EEEEENS4_13SM90_TMA_LOADENS4_14ComposedLayoutINS4_7SwizzleILi2ELi4ELi3EEENS4_18smem_ptr_flag_bitsILi16EEENST_INS5_IJNSA_ILi8EEESG_EEENS5_IJSG_SB_EEEEEEEvNS4_8identityES10_S1A_vS1B_EENS_8epilogue10collective6detail29Sm90TmaWarpSpecializedAdapterINS1E_15DefaultEpilogueISI_SJ_SJ_NS1D_6thread17LinearCombinationISI_Li1EffLNS1I_9ScaleType4KindE0ELNS_15FloatRoundStyleE2ESI_EENS1_15EpilogueDefaultEEEEEvvEEEEvNT_6ParamsE,(.L_x_131 - _ZN7cutlass13device_kernelINS_4gemm6kernel13GemmUniversalIN4cute5tupleIJiiiiEEENS1_10collective13CollectiveMmaINS1_34MainloopSm90TmaGmmaWarpSpecializedILi3ENS5_IJNS4_1CILi1EEESB_SB_EEENS1_32KernelTmaWarpSpecializedPingpongEEENS5_IJNSA_ILi64EEESF_NSA_ILi32EEEEEENS_6half_tENS5_IJlSB_lEEESI_SJ_NS4_8TiledMMAINS4_8MMA_AtomIJNS4_4SM904GMMA25MMA_64x64x16_F32F16F16_SSILNSN_5MajorE0ELSP_0ELNSN_7ScaleInE1ELSQ_1EEEEEENS4_6LayoutISC_NS5_IJNSA_ILi0EEESU_SU_EEEEENS5_IJNS4_10UnderscoreESX_SX_EEEEENS4_13SM90_TMA_LOADENS4_14ComposedLayoutINS4_7SwizzleILi2ELi4ELi3EEENS4_18smem_ptr_flag_bitsILi16EEENST_INS5_IJNSA_ILi8EEESG_EEENS5_IJSG_SB_EEEEEEEvNS4_8identityES10_S1A_vS1B_EENS_8epilogue10collective6detail29Sm90TmaWarpSpecializedAdapterINS1E_15DefaultEpilogueISI_SJ_SJ_NS1D_6thread17LinearCombinationISI_Li1EffLNS1I_9ScaleType4KindE0ELNS_15FloatRoundStyleE2ESI_EENS1_15EpilogueDefaultEEEEEvvEEEEvNT_6ParamsE)
        .other          _ZN7cutlass13device_kernelINS_4gemm6kernel13GemmUniversalIN4cute5tupleIJiiiiEEENS1_10collective13CollectiveMmaINS1_34MainloopSm90TmaGmmaWarpSpecializedILi3ENS5_IJNS4_1CILi1EEESB_SB_EEENS1_32KernelTmaWarpSpecializedPingpongEEENS5_IJNSA_ILi64EEESF_NSA_ILi32EEEEEENS_6half_tENS5_IJlSB_lEEESI_SJ_NS4_8TiledMMAINS4_8MMA_AtomIJNS4_4SM904GMMA25MMA_64x64x16_F32F16F16_SSILNSN_5MajorE0ELSP_0ELNSN_7ScaleInE1ELSQ_1EEEEEENS4_6LayoutISC_NS5_IJNSA_ILi0EEESU_SU_EEEEENS5_IJNS4_10UnderscoreESX_SX_EEEEENS4_13SM90_TMA_LOADENS4_14ComposedLayoutINS4_7SwizzleILi2ELi4ELi3EEENS4_18smem_ptr_flag_bitsILi16EEENST_INS5_IJNSA_ILi8EEESG_EEENS5_IJSG_SB_EEEEEEEvNS4_8identityES10_S1A_vS1B_EENS_8epilogue10collective6detail29Sm90TmaWarpSpecializedAdapterINS1E_15DefaultEpilogueISI_SJ_SJ_NS1D_6thread17LinearCombinationISI_Li1EffLNS1I_9ScaleType4KindE0ELNS_15FloatRoundStyleE2ESI_EENS1_15EpilogueDefaultEEEEEvvEEEEvNT_6ParamsE,@"STO_CUDA_ENTRY STV_DEFAULT"
_ZN7cutlass13device_kernelINS_4gemm6kernel13GemmUniversalIN4cute5tupleIJiiiiEEENS1_10collective13CollectiveMmaINS1_34MainloopSm90TmaGmmaWarpSpecializedILi3ENS5_IJNS4_1CILi1EEESB_SB_EEENS1_32KernelTmaWarpSpecializedPingpongEEENS5_IJNSA_ILi64EEESF_NSA_ILi32EEEEEENS_6half_tENS5_IJlSB_lEEESI_SJ_NS4_8TiledMMAINS4_8MMA_AtomIJNS4_4SM904GMMA25MMA_64x64x16_F32F16F16_SSILNSN_5MajorE0ELSP_0ELNSN_7ScaleInE1ELSQ_1EEEEEENS4_6LayoutISC_NS5_IJNSA_ILi0EEESU_SU_EEEEENS5_IJNS4_10UnderscoreESX_SX_EEEEENS4_13SM90_TMA_LOADENS4_14ComposedLayoutINS4_7SwizzleILi2ELi4ELi3EEENS4_18smem_ptr_flag_bitsILi16EEENST_INS5_IJNSA_ILi8EEESG_EEENS5_IJSG_SB_EEEEEEEvNS4_8identityES10_S1A_vS1B_EENS_8epilogue10collective6detail29Sm90TmaWarpSpecializedAdapterINS1E_15DefaultEpilogueISI_SJ_SJ_NS1D_6thread17LinearCombinationISI_Li1EffLNS1I_9ScaleType4KindE0ELNS_15FloatRoundStyleE2ESI_EENS1_15EpilogueDefaultEEEEEvvEEEEvNT_6ParamsE:
[----:B------:R-:W0:Y:S02]  /*0000*/  LDC R1, c[0x0][0x28] ;  /* 0x00000a00ff017b82 */ /* 0x000e240000000800 */
[----:B0-----:R-:W-:Y:S01]  /*0010*/  VIADD R1, R1, 0xfffffff8 ;  /* 0xfffffff801017836 */ /* 0x001fe20000000000 */
[----:B------:R-:W0:Y:S01]  /*0020*/  S2R R4, SR_TID.X ;  /* 0x0000000000047919 */ /* 0x000e220000002100 */
[----:B------:R-:W-:Y:S01]  /*0030*/  ELECT P0, URZ, PT ;  /* 0x00000000003f782f */ /* 0x000fe20003800000 */
[----:B------:R-:W-:Y:S01]  /*0040*/  BSSY B0, `(.L_x_0) ;  /* 0x000000f000007945 */ /* 0x000fe20003800000 */
[--C-:B0-----:R-:W-:Y:S02]  /*0050*/  SHF.R.U32.HI R0, RZ, 0x5, R4.reuse ;  /* 0x00000005ff007819 */ /* 0x101fe40000011604 */
[----:B------:R-:W-:-:S03]  /*0060*/  SHF.R.U32.HI R5, RZ, 0x7, R4 ;  /* 0x00000007ff057819 */ /* 0x000fc60000011604 */
[----:B------:R-:W0:Y:S04]  /*0070*/  SHFL.IDX PT, R2, R0, RZ, 0x1f ;  /* 0x00001fff00027589 */ /* 0x000e2800000e0000 */
[----:B------:R1:W2:Y:S01]  /*0080*/  SHFL.IDX PT, R8, R5, RZ, 0x1f ;  /* 0x00001fff05087589 */ /* 0x0002a200000e0000 */
[----:B0-----:R-:W-:-:S13]  /*0090*/  ISETP.NE.OR P0, PT, R2, RZ, !P0 ;  /* 0x000000ff0200720c */ /* 0x001fda0004705670 */
[----:B-12---:R-:W-:Y:S05]  /*00a0*/  @P0 BRA `(.L_x_1) ;  /* 0x0000000000200947 */ /* 0x006fea0003800000 */
[----:B------:R-:W-:Y:S02]  /*00b0*/  ULDC.64 UR4, c[0x0][0x198] ;  /* 0x0000660000047ab9 */ /* 0x000fe40000000a00 */
[----:B------:R-:W-:Y:S02]  /*00c0*/  UIADD3 UR6, UP0, UR4, 0xf0, URZ ;  /* 0x000000f004067890 */ /* 0x000fe4000ff1e03f */
[----:B------:R-:W-:Y:S02]  /*00d0*/  UIADD3 UR4, UP1, UR4, 0x1f0, URZ ;  /* 0x000001f004047890 */ /* 0x000fe4000ff3e03f */
[----:B------:R-:W-:Y:S02]  /*00e0*/  UIADD3.X UR7, URZ, UR5, URZ, UP0, !UPT ;  /* 0x000000053f077290 */ /* 0x000fe400087fe43f */
[----:B------:R-:W-:-:S07]  /*00f0*/  UIADD3.X UR5, URZ, UR5, URZ, UP1, !UPT ;  /* 0x000000053f057290 */ /* 0x000fce0008ffe43f */
[----:B------:R0:W-:Y:S02]  /*0100*/  UTMACCTL.PF [UR6] ;  /* 0x00000000060079b9 */ /* 0x0001e40008040000 */
[----:B------:R0:W-:Y:S02]  /*0110*/  UTMACCTL.PF [UR4] ;  /* 0x00000000040079b9 */ /* 0x0001e40008040000 */
[----:B0-----:R-:W-:Y:S01]  /*0120*/  NOP ;  /* 0x0000000000007918 */ /* 0x001fe20000000000 */
.L_x_1:
[----:B------:R-:W-:Y:S05]  /*0130*/  BSYNC B0 ;  /* 0x0000000000007941 */ /* 0x000fea0003800000 */
.L_x_0:
[----:B------:R-:W0:Y:S02]  /*0140*/  SHFL.IDX PT, R3, R0, RZ, 0x1f ;  /* 0x00001fff00037589 */ /* 0x000e2400000e0000 */
[----:B0-----:R-:W-:-:S13]  /*0150*/  ISETP.NE.AND P0, PT, R3, RZ, PT ;  /* 0x000000ff0300720c */ /* 0x001fda0003f05270 */
[----:B------:R-:W-:Y:S05]  /*0160*/  @P0 BRA `(.L_x_2) ;  /* 0x0000000000500947 */ /* 0x000fea0003800000 */
[----:B------:R-:W0:Y:S01]  /*0170*/  S2UR UR8, SR_CgaCtaId ;  /* 0x00000000000879c3 */ /* 0x000e220000008800 */
[----:B------:R-:W-:Y:S01]  /*0180*/  UMOV UR4, 0x400 ;  /* 0x0000040000047882 */ /* 0x000fe20000000000 */
[----:B------:R-:W-:Y:S01]  /*0190*/  UMOV UR5, 0x1 ;  /* 0x0000000100057882 */ /* 0x000fe20000000000 */
[----:B------:R-:W-:Y:S01]  /*01a0*/  UMOV UR6, 0x80 ;  /* 0x0000008000067882 */ /* 0x000fe20000000000 */
[----:B------:R-:W-:Y:S01]  /*01b0*/  ELECT P0, URZ, PT ;  /* 0x00000000003f782f */ /* 0x000fe20003800000 */
[----:B------:R-:W-:-:S04]  /*01c0*/  UIADD3 UR6, -UR6, 0x100000, URZ ;  /* 0x0010000006067890 */ /* 0x000fc8000fffe13f */
[----:B------:R-:W-:Y:S02]  /*01d0*/  USHF.L.U32 UR7, UR6, 0xb, URZ ;  /* 0x0000000b06077899 */ /* 0x000fe4000800063f */
[----:B------:R-:W-:Y:S02]  /*01e0*/  USHF.L.U32 UR6, UR6, 0x1, URZ ;  /* 0x0000000106067899 */ /* 0x000fe4000800063f */
[----:B0-----:R-:W-:Y:S02]  /*01f0*/  ULEA UR8, UR8, UR4, 0x18 ;  /* 0x0000000408087291 */ /* 0x001fe4000f8ec03f */
[----:B------:R-:W-:-:S04]  /*0200*/  UIADD3 UR4, -UR5, 0x100000, URZ ;  /* 0x0010000005047890 */ /* 0x000fc8000fffe13f */
[----:B------:R-:W-:Y:S02]  /*0210*/  USHF.L.U32 UR5, UR4, 0xb, URZ ;  /* 0x0000000b04057899 */ /* 0x000fe4000800063f */
[----:B------:R-:W-:Y:S01]  /*0220*/  USHF.L.U32 UR4, UR4, 0x1, URZ ;  /* 0x0000000104047899 */ /* 0x000fe2000800063f */
[----:B------:R-:W0:Y:S11]  /*0230*/  FENCE.VIEW.ASYNC.S ;  /* 0x00000000000073c6 */ /* 0x000e360000000000 */
[----:B0-----:R0:W1:Y:S01]  /*0240*/  SYNCS.EXCH.64 URZ, [UR8], UR4 ;  /* 0x00000004083f75b2 */ /* 0x0010620008000100 */
[----:B------:R0:W2:Y:S01]  /*0250*/  SYNCS.EXCH.64 URZ, [UR8+0x18], UR6 ;  /* 0x00001806083f75b2 */ /* 0x0000a20008000100 */
[----:B------:R0:W3:Y:S01]  /*0260*/  SYNCS.EXCH.64 URZ, [UR8+0x8], UR4 ;  /* 0x00000804083f75b2 */ /* 0x0000e20008000100 */
[----:B------:R0:W4:Y:S01]  /*0270*/  SYNCS.EXCH.64 URZ, [UR8+0x20], UR6 ;  /* 0x00002006083f75b2 */ /* 0x0001220008000100 */
[----:B------:R0:W0:Y:S01]  /*0280*/  SYNCS.EXCH.64 URZ, [UR8+0x10], UR4 ;  /* 0x00001004083f75b2 */ /* 0x0000220008000100 */
[----:B------:R0:W0:Y:S01]  /*0290*/  SYNCS.EXCH.64 URZ, [UR8+0x28], UR6 ;  /* 0x00002806083f75b2 */ /* 0x0000220008000100 */
[----:B------:R-:W-:Y:S01]  /*02a0*/  NOP ;  /* 0x0000000000007918 */ /* 0x000fe20000000000 */
.L_x_2:
[----:B------:R-:W5:Y:S01]  /*02b0*/  SHFL.IDX PT, R6, R0, RZ, 0x1f ;  /* 0x00001fff00067589 */ /* 0x000f6200000e0000 */
[----:B------:R-:W-:Y:S01]  /*02c0*/  ELECT P0, URZ, PT ;  /* 0x00000000003f782f */ /* 0x000fe20003800000 */
[----:B------:R-:W-:Y:S01]  /*02d0*/  NOP ;  /* 0x0000000000007918 */ /* 0x000fe20000000000 */
[----:B------:R-:W-:Y:S01]  /*02e0*/  ELECT P1, URZ, PT ;  /* 0x00000000003f782f */ /* 0x000fe20003820000 */
[----:B------:R-:W1:Y:S01]  /*02f0*/  SHFL.IDX PT, R3, R0, RZ, 0x1f ;  /* 0x00001fff00037589 */ /* 0x000e6200000e0000 */
[----:B0-----:R-:W-:Y:S01]  /*0300*/  UMOV UR4, 0x20 ;  /* 0x0000002000047882 */ /* 0x001fe20000000000 */
[----:B------:R-:W-:Y:S01]  /*0310*/  UMOV UR11, 0x80 ;  /* 0x00000080000b7882 */ /* 0x000fe20000000000 */
[----:B------:R-:W-:Y:S01]  /*0320*/  NOP ;  /* 0x0000000000007918 */ /* 0x000fe20000000000 */
[C---:B------:R-:W-:Y:S01]  /*0330*/  VIADD R33, R8.reuse, 0xffffffff ;  /* 0xffffffff08217836 */ /* 0x040fe20000000000 */
[----:B------:R-:W0:Y:S01]  /*0340*/  SHFL.IDX PT, R5, R5, RZ, 0x1f ;  /* 0x00001fff05057589 */ /* 0x000e2200000e0000 */
[----:B------:R-:W-:Y:S01]  /*0350*/  ULDC.64 UR36, c[0x0][0x208] ;  /* 0x0000820000247ab9 */ /* 0x000fe20000000a00 */
[----:B------:R-:W-:-:S02]  /*0360*/  ISETP.NE.AND P2, PT, R8, RZ, PT ;  /* 0x000000ff0800720c */ /* 0x000fc40003f45270 */
[----:B------:R-:W-:Y:S02]  /*0370*/  ISETP.GE.U32.AND P3, PT, R33, 0x2, PT ;  /* 0x000000022100780c */ /* 0x000fe40003f66070 */
[----:B-----5:R-:W-:Y:S02]  /*0380*/  ISETP.NE.OR P0, PT, R6, RZ, !P0 ;  /* 0x000000ff0600720c */ /* 0x020fe40004705670 */
[----:B-1----:R-:W-:Y:S02]  /*0390*/  ISETP.NE.OR P1, PT, R3, RZ, !P1 ;  /* 0x000000ff0300720c */ /* 0x002fe40004f25670 */
[----:B------:R-:W-:-:S04]  /*03a0*/  SHF.R.S32.HI R3, RZ, 0x1f, R2 ;  /* 0x0000001fff037819 */ /* 0x000fc80000011402 */
[----:B------:R-:W-:-:S05]  /*03b0*/  LEA.HI R3, R3, R2, RZ, 0x2 ;  /* 0x0000000203037211 */ /* 0x000fca00078f10ff */
[----:B------:R-:W-:Y:S01]  /*03c0*/  VOTEU.ALL UP0, P0 ;  /* 0x00000000003f7886 */ /* 0x000fe20000000000 */
[----:B------:R-:W-:Y:S01]  /*03d0*/  LOP3.LUT R3, R3, 0xfffffffc, RZ, 0xc0, !PT ;  /* 0xfffffffc03037812 */ /* 0x000fe200078ec0ff */
[----:B------:R-:W-:-:S03]  /*03e0*/  VOTEU.ALL UP1, P1 ;  /* 0x00000000003f7886 */ /* 0x000fc60000820000 */
[----:B------:R-:W1:Y:S01]  /*03f0*/  @!UP0 S2UR UR7, SR_CgaCtaId ;  /* 0x00000000000789c3 */ /* 0x000e620000008800 */
[----:B------:R-:W-:Y:S01]  /*0400*/  @!UP0 UMOV UR6, 0x400 ;  /* 0x0000040000068882 */ /* 0x000fe20000000000 */
[----:B------:R-:W-:-:S04]  /*0410*/  @!UP0 UIADD3 UR4, -UR4, 0x100000, URZ ;  /* 0x0010000004048890 */ /* 0x000fc8000fffe13f */
[----:B------:R-:W-:Y:S02]  /*0420*/  @!UP0 USHF.L.U32 UR5, UR4, 0xb, URZ ;  /* 0x0000000b04058899 */ /* 0x000fe4000800063f */
[----:B------:R-:W-:Y:S01]  /*0430*/  @!UP0 USHF.L.U32 UR4, UR4, 0x1, URZ ;  /* 0x0000000104048899 */ /* 0x000fe2000800063f */
[----:B------:R-:W-:Y:S01]  /*0440*/  IMAD.IADD R0, R2, 0x1, -R3 ;  /* 0x0000000102007824 */ /* 0x000fe200078e0a03 */
[----:B------:R-:W-:Y:S01]  /*0450*/  @!UP1 UMOV UR9, 0x400 ;  /* 0x0000040000099882 */ /* 0x000fe20000000000 */
[----:B------:R-:W-:Y:S01]  /*0460*/  VOTEU.ALL UP2, P1 ;  /* 0x00000000003f7886 */ /* 0x000fe20000840000 */
[----:B------:R-:W-:Y:S01]  /*0470*/  VOTEU.ALL UP3, P1 ;  /* 0x00000000003f7886 */ /* 0x000fe20000860000 */
[----:B------:R-:W-:Y:S01]  /*0480*/  VOTEU.ALL UP4, P1 ;  /* 0x00000000003f7886 */ /* 0x000fe20000880000 */
[----:B------:R-:W5:Y:S01]  /*0490*/  @!UP1 S2UR UR10, SR_CgaCtaId ;  /* 0x00000000000a99c3 */ /* 0x000f620000008800 */
[----:B------:R-:W-:Y:S01]  /*04a0*/  VOTEU.ALL UP5, P1 ;  /* 0x00000000003f7886 */ /* 0x000fe200008a0000 */
[----:B------:R-:W-:-:S04]  /*04b0*/  SHF.R.S32.HI R3, RZ, 0x1f, R4 ;  /* 0x0000001fff037819 */ /* 0x000fc80000011404 */
[----:B------:R-:W-:-:S04]  /*04c0*/  LEA.HI R3, R3, R4, RZ, 0x7 ;  /* 0x0000000403037211 */ /* 0x000fc800078f38ff */
[----:B------:R-:W-:-:S05]  /*04d0*/  LOP3.LUT R3, R3, 0xffffff80, RZ, 0xc0, !PT ;  /* 0xffffff8003037812 */ /* 0x000fca00078ec0ff */
[----:B------:R-:W-:Y:S01]  /*04e0*/  IMAD.IADD R3, R4, 0x1, -R3 ;  /* 0x0000000104037824 */ /* 0x000fe200078e0a03 */
[----:B-1----:R-:W-:Y:S02]  /*04f0*/  @!UP0 ULEA UR8, UR7, UR6, 0x18 ;  /* 0x0000000607088291 */ /* 0x002fe4000f8ec03f */
[----:B------:R-:W-:-:S04]  /*0500*/  @!UP1 UIADD3 UR6, -UR11, 0x100000, URZ ;  /* 0x001000000b069890 */ /* 0x000fc8000fffe13f */
[----:B------:R-:W-:Y:S02]  /*0510*/  @!UP1 USHF.L.U32 UR7, UR6, 0xb, URZ ;  /* 0x0000000b06079899 */ /* 0x000fe4000800063f */
[----:B------:R-:W-:Y:S01]  /*0520*/  @!UP1 USHF.L.U32 UR6, UR6, 0x1, URZ ;  /* 0x0000000106069899 */ /* 0x000fe2000800063f */
[----:B------:R-:W-:Y:S01]  /*0530*/  VOTEU.ALL UP0, P0 ;  /* 0x00000000003f7886 */ /* 0x000fe20000000000 */
[----:B-----5:R-:W-:Y:S01]  /*0540*/  @!UP1 ULEA UR9, UR10, UR9, 0x18 ;  /* 0x000000090a099291 */ /* 0x020fe2000f8ec03f */
[----:B------:R-:W-:Y:S02]  /*0550*/  VOTEU.ALL UP1, P0 ;  /* 0x00000000003f7886 */ /* 0x000fe40000020000 */
[----:B------:R-:W-:Y:S01]  /*0560*/  ULDC.64 UR10, c[0x0][0x598] ;  /* 0x00016600000a7ab9 */ /* 0x000fe20000000a00 */
[----:B------:R-:W-:Y:S01]  /*0570*/  ISETP.NE.AND P0, PT, R0, 0x3, PT ;  /* 0x000000030000780c */ /* 0x000fe20003f05270 */
[----:B------:R-:W1:Y:S02]  /*0580*/  FENCE.VIEW.ASYNC.S ;  /* 0x00000000000073c6 */ /* 0x000e640000000000 */
[----:B-1----:R1:W2:Y:S01]  /*0590*/  @!UP0 SYNCS.EXCH.64 URZ, [UR8+0x60], UR4 ;  /* 0x00006004083f85b2 */ /* 0x0022a20008000100 */
[----:B------:R-:W-:-:S02]  /*05a0*/  ISETP.NE.U32.AND P1, PT, RZ, UR10, PT ;  /* 0x0000000aff007c0c */ /* 0x000fc4000bf25070 */
[----:B------:R-:W-:Y:S02]  /*05b0*/  ISETP.EQ.OR P0, PT, R0, RZ, !P0 ;  /* 0x000000ff0000720c */ /* 0x000fe40004702670 */
[----:B------:R-:W-:Y:S02]  /*05c0*/  ISETP.NE.AND.EX P1, PT, RZ, UR11, PT, P1 ;  /* 0x0000000bff007c0c */ /* 0x000fe4000bf25310 */
[----:B------:R-:W-:-:S04]  /*05d0*/  ISETP.EQ.AND P0, PT, R8, RZ, P0 ;  /* 0x000000ff0800720c */ /* 0x000fc80000702270 */
[----:B------:R-:W-:-:S04]  /*05e0*/  SEL R16, RZ, 0x1, !P0 ;  /* 0x00000001ff107807 */ /* 0x000fc80004000000 */
[----:B------:R-:W-:Y:S01]  /*05f0*/  SEL R16, R16, 0x2, P3 ;  /* 0x0000000210107807 */ /* 0x000fe20001800000 */
[----:B------:R1:W2:Y:S01]  /*0600*/  @!UP1 SYNCS.EXCH.64 URZ, [UR8+0x68], UR4 ;  /* 0x00006804083f95b2 */ /* 0x0002a20008000100 */
[----:B------:R-:W-:Y:S01]  /*0610*/  NOP ;  /* 0x0000000000007918 */ /* 0x000fe20000000000 */
[----:B------:R1:W2:Y:S01]  /*0620*/  @!UP2 SYNCS.EXCH.64 URZ, [UR9+0x40], UR6 ;  /* 0x00004006093fa5b2 */ /* 0x0002a20008000100 */
[----:B------:R1:W2:Y:S01]  /*0630*/  @!UP3 SYNCS.EXCH.64 URZ, [UR9+0x48], UR6 ;  /* 0x00004806093fb5b2 */ /* 0x0002a20008000100 */
[----:B------:R1:W2:Y:S01]  /*0640*/  @!UP4 SYNCS.EXCH.64 URZ, [UR9+0x50], UR6 ;  /* 0x00005006093fc5b2 */ /* 0x0002a20008000100 */
[----:B------:R1:W2:Y:S01]  /*0650*/  @!UP5 SYNCS.EXCH.64 URZ, [UR9+0x58], UR6 ;  /* 0x00005806093fd5b2 */ /* 0x0002a20008000100 */
[----:B------:R-:W-:Y:S01]  /*0660*/  NOP ;  /* 0x0000000000007918 */ /* 0x000fe20000000000 */
[----:B--234-:R-:W-:Y:S06]  /*0670*/  BAR.SYNC.DEFER_BLOCKING 0x0 ;  /* 0x0000000000007b1d */ /* 0x01cfec0000010000 */
[----:B01----:R-:W-:Y:S05]  /*0680*/  @!P1 BRA `(.L_x_3) ;  /* 0x00000000001c9947 */ /* 0x003fea0003800000 */
[----:B------:R-:W0:Y:S02]  /*0690*/  LDC.64 R6, c[0x0][0x598] ;  /* 0x00016600ff067b82 */ /* 0x000e240000000a00 */
[----:B0-----:R-:W2:Y:S02]  /*06a0*/  LDG.E.64 R6, desc[UR36][R6.64] ;  /* 0x0000002406067981 */ /* 0x001ea4000c1e1b00 */
[----:B--2---:R-:W-:-:S04]  /*06b0*/  ISETP.NE.U32.AND P0, PT, R6, RZ, PT ;  /* 0x000000ff0600720c */ /* 0x004fc80003f05070 */
[----:B------:R-:W-:-:S13]  /*06c0*/  ISETP.NE.AND.EX P0, PT, R7, RZ, PT, P0 ;  /* 0x000000ff0700720c */ /* 0x000fda0003f05300 */
[----:B------:R-:W-:Y:S05]  /*06d0*/  @!P0 BRA `(.L_x_3) ;  /* 0x0000000000088947 */ /* 0x000fea0003800000 */
[----:B------:R1:W5:Y:S01]  /*06e0*/  LD.E R56, desc[UR36][R6.64] ;  /* 0x0000002406387980 */ /* 0x000362000c101900 */
[----:B------:R-:W-:Y:S05]  /*06f0*/  BRA `(.L_x_4) ;  /* 0x0000000000247947 */ /* 0x000fea0003800000 */
.L_x_3:
[----:B------:R-:W-:Y:S02]  /*0700*/  ULDC.64 UR4, c[0x0][0x588] ;  /* 0x0001620000047ab9 */ /* 0x000fe40000000a00 */
[----:B------:R-:W-:-:S04]  /*0710*/  ISETP.NE.U32.AND P0, PT, RZ, UR4, PT ;  /* 0x00000004ff007c0c */ /* 0x000fc8000bf05070 */
[----:B------:R-:W-:-:S13]  /*0720*/  ISETP.NE.AND.EX P0, PT, RZ, UR5, PT, P0 ;  /* 0x00000005ff007c0c */ /* 0x000fda000bf05300 */
[----:B------:R-:W-:Y:S05]  /*0730*/  @!P0 BRA `(.L_x_5) ;  /* 0x00000000000c8947 */ /* 0x000fea0003800000 */
[----:B------:R-:W0:Y:S02]  /*0740*/  LDC.64 R56, c[0x0][0x588] ;  /* 0x00016200ff387b82 */ /* 0x000e240000000a00 */
[----:B0-----:R0:W5:Y:S01]  /*0750*/  LDG.E R56, desc[UR36][R56.64] ;  /* 0x0000002438387981 */ /* 0x001162000c1e1900 */
[----:B------:R-:W-:Y:S05]  /*0760*/  BRA `(.L_x_4) ;  /* 0x0000000000087947 */ /* 0x000fea0003800000 */
.L_x_5:
[----:B------:R-:W-:Y:S02]  /*0770*/  ULDC UR4, c[0x0][0x580] ;  /* 0x0001600000047ab9 */ /* 0x000fe40000000800 */
[----:B------:R-:W-:-:S07]  /*0780*/  IMAD.U32 R56, RZ, RZ, UR4 ;  /* 0x00000004ff387e24 */ /* 0x000fce000f8e00ff */
.L_x_4:
[----:B------:R-:W-:Y:S02]  /*0790*/  ULDC.64 UR4, c[0x0][0x5a0] ;  /* 0x0001680000047ab9 */ /* 0x000fe40000000a00 */
[----:B------:R-:W-:-:S04]  /*07a0*/  ISETP.NE.U32.AND P0, PT, RZ, UR4, PT ;  /* 0x00000004ff007c0c */ /* 0x000fc8000bf05070 */
[----:B------:R-:W-:-:S13]  /*07b0*/  ISETP.NE.AND.EX P0, PT, RZ, UR5, PT, P0 ;  /* 0x00000005ff007c0c */ /* 0x000fda000bf05300 */
[----:B------:R-:W-:Y:S05]  /*07c0*/  @!P0 BRA `(.L_x_6) ;  /* 0x00000000001c8947 */ /* 0x000fea0003800000 */
[----:B-1----:R-:W1:Y:S02]  /*07d0*/  LDC.64 R6, c[0x0][0x5a0] ;  /* 0x00016800ff067b82 */ /* 0x002e640000000a00 */
[----:B-1----:R-:W2:Y:S02]  /*07e0*/  LDG.E.64 R6, desc[UR36][R6.64] ;  /* 0x0000002406067981 */ /* 0x002ea4000c1e1b00 */
[----:B--2---:R-:W-:-:S04]  /*07f0*/  ISETP.NE.U32.AND P0, PT, R6, RZ, PT ;  /* 0x000000ff0600720c */ /* 0x004fc80003f05070 */
[----:B------:R-:W-:-:S13]  /*0800*/  ISETP.NE.AND.EX P0, PT, R7, RZ, PT, P0 ;  /* 0x000000ff0700720c */ /* 0x000fda0003f05300 */
[----:B------:R-:W-:Y:S05]  /*0810*/  @!P0 BRA `(.L_x_6) ;  /* 0x0000000000088947 */ /* 0x000fea0003800000 */
[----:B0-----:R2:W5:Y:S01]  /*0820*/  LD.E R57, desc[UR36][R6.64] ;  /* 0x0000002406397980 */ /* 0x001562000c101900 */
[----:B------:R-:W-:Y:S05]  /*0830*/  BRA `(.L_x_7) ;  /* 0x0000000000247947 */ /* 0x000fea0003800000 */
.L_x_6:
[----:B------:R-:W-:Y:S02]  /*0840*/  ULDC.64 UR4, c[0x0][0x590] ;  /* 0x0001640000047ab9 */ /* 0x000fe40000000a00 */
[----:B------:R-:W-:-:S04]  /*0850*/  ISETP.NE.U32.AND P0, PT, RZ, UR4, PT ;  /* 0x00000004ff007c0c */ /* 0x000fc8000bf05070 */
[----:B------:R-:W-:-:S13]  /*0860*/  ISETP.NE.AND.EX P0, PT, RZ, UR5, PT, P0 ;  /* 0x00000005ff007c0c */ /* 0x000fda000bf05300 */
[----:B------:R-:W-:Y:S05]  /*0870*/  @!P0 BRA `(.L_x_8) ;  /* 0x00000000000c8947 */ /* 0x000fea0003800000 */
[----:B-1----:R-:W0:Y:S02]  /*0880*/  LDC.64 R6, c[0x0][0x590] ;  /* 0x00016400ff067b82 */ /* 0x002e240000000a00 */
[----:B0-----:R0:W5:Y:S01]  /*0890*/  LDG.E R57, desc[UR36][R6.64] ;  /* 0x0000002406397981 */ /* 0x001162000c1e1900 */
[----:B------:R-:W-:Y:S05]  /*08a0*/  BRA `(.L_x_7) ;  /* 0x0000000000087947 */ /* 0x000fea0003800000 */
.L_x_8:
[----:B------:R-:W-:Y:S02]  /*08b0*/  ULDC UR4, c[0x0][0x584] ;  /* 0x0001610000047ab9 */ /* 0x000fe40000000800 */
[----:B0-----:R-:W-:-:S07]  /*08c0*/  IMAD.U32 R57, RZ, RZ, UR4 ;  /* 0x00000004ff397e24 */ /* 0x001fce000f8e00ff */
.L_x_7:
[----:B------:R-:W3:Y:S01]  /*08d0*/  LDC R2, c[0x0][0x65c] ;  /* 0x00019700ff027b82 */ /* 0x000ee20000000800 */
[----:B------:R-:W4:Y:S01]  /*08e0*/  S2R R14, SR_CTAID.Y ;  /* 0x00000000000e7919 */ /* 0x000f220000002600 */
[----:B------:R-:W-:Y:S01]  /*08f0*/  ULDC UR6, c[0x0][0x28c] ;  /* 0x0000a30000067ab9 */ /* 0x000fe20000000800 */
[----:B------:R-:W-:Y:S01]  /*0900*/  ISETP.NE.AND P0, PT, R8, 0x2, PT ;  /* 0x000000020800780c */ /* 0x000fe20003f05270 */
[----:B------:R-:W-:Y:S01]  /*0910*/  UIADD3 UR6, UR6, 0x1f, URZ ;  /* 0x0000001f06067890 */ /* 0x000fe2000fffe03f */
[----:B012---:R-:W0:Y:S01]  /*0920*/  S2R R6, SR_CTAID.X ;  /* 0x0000000000067919 */ /* 0x007e220000002500 */
[----:B------:R-:W-:Y:S01]  /*0930*/  IMAD.MOV.U32 R7, RZ, RZ, RZ ;  /* 0x000000ffff077224 */ /* 0x000fe200078e00ff */
[----:B------:R-:W-:Y:S01]  /*0940*/  UMOV UR38, URZ ;  /* 0x0000003f00267c82 */ /* 0x000fe20008000000 */
[----:B------:R-:W-:Y:S01]  /*0950*/  USHF.R.S32.HI UR7, URZ, 0x1f, UR6 ;  /* 0x0000001f3f077899 */ /* 0x000fe20008011406 */
[----:B------:R-:W-:Y:S01]  /*0960*/  UMOV UR39, URZ ;  /* 0x0000003f00277c82 */ /* 0x000fe20008000000 */
[----:B------:R-:W-:-:S02]  /*0970*/  ULDC.64 UR8, c[0x0][0x650] ;  /* 0x0001940000087ab9 */ /* 0x000fc40000000a00 */
[----:B------:R-:W-:-:S04]  /*0980*/  ULEA.HI UR7, UR7, UR6, URZ, 0x5 ;  /* 0x0000000607077291 */ /* 0x000fc8000f8f283f */
[----:B------:R-:W-:Y:S01]  /*0990*/  USHF.R.S32.HI UR40, URZ, 0x5, UR7 ;  /* 0x000000053f287899 */ /* 0x000fe20008011407 */
[----:B---3--:R-:W-:-:S13]  /*09a0*/  ISETP.NE.AND P1, PT, R2, 0x1, PT ;  /* 0x000000010200780c */ /* 0x008fda0003f25270 */
[----:B------:R-:W0:Y:S01]  /*09b0*/  @P1 LDC R19, c[0x0][0x10] ;  /* 0x00000400ff131b82 */ /* 0x000e220000000800 */
[----:B----4-:R-:W-:Y:S02]  /*09c0*/  @P1 IMAD.MOV.U32 R8, RZ, RZ, R14 ;  /* 0x000000ffff081224 */ /* 0x010fe400078e000e */
[----:B------:R-:W-:Y:S02]  /*09d0*/  @P1 IMAD.MOV.U32 R9, RZ, RZ, RZ ;  /* 0x000000ffff091224 */ /* 0x000fe400078e00ff */
[----:B------:R-:W-:-:S03]  /*09e0*/  @P1 IMAD.MOV.U32 R17, RZ, RZ, RZ ;  /* 0x000000ffff111224 */ /* 0x000fc600078e00ff */
[----:B------:R-:W1:Y:S01]  /*09f0*/  @!P1 LDC R11, c[0x0][0xc] ;  /* 0x00000300ff0b9b82 */ /* 0x000e620000000800 */
[----:B------:R-:W-:Y:S01]  /*0a00*/  ULDC UR4, c[0x0][0xc] ;  /* 0x0000030000047ab9 */ /* 0x000fe20000000800 */
[----:B------:R-:W-:Y:S02]  /*0a10*/  ULDC UR5, c[0x0][0x10] ;  /* 0x0000040000057ab9 */ /* 0x000fe40000000800 */
[----:B------:R-:W-:-:S04]  /*0a20*/  UIMAD.WIDE.U32 UR4, UR4, UR5, URZ ;  /* 0x00000005040472a5 */ /* 0x000fc8000f8e003f */
[----:B------:R-:W2:Y:S01]  /*0a30*/  LDC R2, c[0x0][0x14] ;  /* 0x00000500ff027b82 */ /* 0x000ea20000000800 */
[----:B0-----:R-:W-:-:S04]  /*0a40*/  @P1 IMAD.WIDE.U32 R18, R6, R19, R8 ;  /* 0x0000001306121225 */ /* 0x001fc800078e0008 */
[----:B------:R-:W-:Y:S02]  /*0a50*/  @P1 IMAD.IADD R17, R19, 0x1, R17 ;  /* 0x0000000113111824 */ /* 0x000fe400078e0211 */
[----:B-1----:R-:W-:-:S04]  /*0a60*/  @!P1 IMAD.WIDE.U32 R8, R11, R14, R6 ;  /* 0x0000000e0b089225 */ /* 0x002fc800078e0006 */
[----:B------:R-:W-:Y:S02]  /*0a70*/  @!P1 IMAD.MOV.U32 R18, RZ, RZ, R8 ;  /* 0x000000ffff129224 */ /* 0x000fe400078e0008 */
[----:B------:R-:W-:Y:S02]  /*0a80*/  @!P1 IMAD.MOV.U32 R17, RZ, RZ, R9 ;  /* 0x000000ffff119224 */ /* 0x000fe400078e0009 */
[----:B--2---:R-:W-:-:S04]  /*0a90*/  IMAD.WIDE.U32 R12, R2, UR4, RZ ;  /* 0x00000004020c7c25 */ /* 0x004fc8000f8e00ff */
[----:B------:R-:W-:Y:S01]  /*0aa0*/  IMAD R23, R2, UR5, RZ ;  /* 0x0000000502177c24 */ /* 0x000fe2000f8e02ff */
[----:B------:R0:W-:Y:S03]  /*0ab0*/  STL.64 [R1], R12 ;  /* 0x0000000c01007387 */ /* 0x0001e60000100a00 */
[----:B------:R-:W-:Y:S01]  /*0ac0*/  IMAD.IADD R23, R13, 0x1, R23 ;  /* 0x000000010d177824 */ /* 0x000fe200078e0217 */
[----:B------:R-:W-:Y:S06]  /*0ad0*/  @P0 BRA `(.L_x_9) ;  /* 0x0000000000200947 */ /* 0x000fec0003800000 */
[----:B------:R-:W-:Y:S01]  /*0ae0*/  UISETP.GE.U32.AND UP0, UPT, UR40, 0x3, UPT ;  /* 0x000000032800788c */ /* 0x000fe2000bf06070 */
[----:B------:R-:W-:Y:S01]  /*0af0*/  IADD3 R18, P0, R18, R12, RZ ;  /* 0x0000000c12127210 */ /* 0x000fe20007f1e0ff */
[----:B------:R-:W-:Y:S01]  /*0b00*/  UIMAD.WIDE.U32 UR4, UR40, -0x55555555, URZ ;  /* 0xaaaaaaab280478a5 */ /* 0x000fe2000f8e003f */
[----:B------:R-:W-:-:S03]  /*0b10*/  UMOV UR39, URZ ;  /* 0x0000003f00277c82 */ /* 0x000fc60008000000 */
[----:B------:R-:W-:Y:S01]  /*0b20*/  USHF.R.U32.HI UR4, URZ, 0x1, UR5 ;  /* 0x000000013f047899 */ /* 0x000fe20008011605 */
[----:B------:R-:W-:-:S03]  /*0b30*/  IMAD.X R17, R23, 0x1, R17, P0 ;  /* 0x0000000117117824 */ /* 0x000fc600000e0611 */
[----:B------:R-:W-:Y:S02]  /*0b40*/  UIMAD UR38, UR4, -0x3, UR40 ;  /* 0xfffffffd042678a4 */ /* 0x000fe4000f8e0228 */
[----:B------:R-:W-:-:S12]  /*0b50*/  @UP0 ULOP3.LUT UR39, UR4, 0x1, URZ, 0xc0, !UPT ;  /* 0x0000000104270892 */ /* 0x000fd8000f8ec03f */
.L_x_9:
[----:B------:R-:W-:Y:S01]  /*0b60*/  ISETP.GE.U32.AND P0, PT, R18, UR8, PT ;  /* 0x0000000812007c0c */ /* 0x000fe2000bf06070 */
[----:B------:R-:W-:Y:S01]  /*0b70*/  IMAD.MOV.U32 R19, RZ, RZ, -0x1 ;  /* 0xffffffffff137424 */ /* 0x000fe200078e00ff */
[----:B------:R-:W-:Y:S01]  /*0b80*/  PRMT R8, RZ, 0x7610, R8 ;  /* 0x00007610ff087816 */ /* 0x000fe20000000008 */
[----:B------:R-:W-:Y:S01]  /*0b90*/  IMAD.MOV.U32 R22, RZ, RZ, -0x1 ;  /* 0xffffffffff167424 */ /* 0x000fe200078e00ff */
[----:B------:R-:W-:Y:S01]  /*0ba0*/  ISETP.GE.U32.AND.EX P0, PT, R17, UR9, PT, P0 ;  /* 0x0000000911007c0c */ /* 0x000fe2000bf06100 */
[----:B------:R-:W-:-:S12]  /*0bb0*/  IMAD.MOV.U32 R2, RZ, RZ, -0x1 ;  /* 0xffffffffff027424 */ /* 0x000fd800078e00ff */
[----:B------:R-:W-:Y:S05]  /*0bc0*/  @P0 BRA `(.L_x_10) ;  /* 0x00000004005c0947 */ /* 0x000fea0003800000 */
[----:B------:R-:W1:Y:S01]  /*0bd0*/  LDC.64 R20, c[0x0][0x628] ;  /* 0x00018a00ff147b82 */ /* 0x000e620000000a00 */
[----:B------:R-:W-:Y:S02]  /*0be0*/  IMAD.MOV.U32 R8, RZ, RZ, R18 ;  /* 0x000000ffff087224 */ /* 0x000fe400078e0012 */
[----:B------:R-:W-:-:S05]  /*0bf0*/  IMAD.MOV.U32 R9, RZ, RZ, R17 ;  /* 0x000000ffff097224 */ /* 0x000fca00078e0011 */
[----:B------:R-:W2:Y:S08]  /*0c00*/  LDC R2, c[0x0][0x630] ;  /* 0x00018c00ff027b82 */ /* 0x000eb00000000800 */
[----:B------:R-:W3:Y:S01]  /*0c10*/  LDC.64 R24, c[0x0][0x620] ;  /* 0x00018800ff187b82 */ /* 0x000ee20000000a00 */
[----:B-1----:R-:W-:-:S04]  /*0c20*/  ISETP.NE.U32.AND P0, PT, R20, RZ, PT ;  /* 0x000000ff1400720c */ /* 0x002fc80003f05070 */
[----:B------:R-:W-:-:S13]  /*0c30*/  ISETP.NE.AND.EX P0, PT, R21, RZ, PT, P0 ;  /* 0x000000ff1500720c */ /* 0x000fda0003f05300 */
[----:B--23--:R-:W-:Y:S05]  /*0c40*/  @!P0 BRA `(.L_x_11) ;  /* 0x0000000000288947 */ /* 0x00cfea0003800000 */
[----:B0-----:R-:W0:Y:S02]  /*0c50*/  LDC R13, c[0x0][0x634] ;  /* 0x00018d00ff0d7b82 */ /* 0x001e240000000800 */
[----:B0-----:R-:W-:-:S05]  /*0c60*/  IADD3 R13, P0, R18, R13, RZ ;  /* 0x0000000d120d7210 */ /* 0x001fca0007f1e0ff */
[----:B------:R-:W-:-:S04]  /*0c70*/  IMAD.X R15, RZ, RZ, R17, P0 ;  /* 0x000000ffff0f7224 */ /* 0x000fc800000e0611 */
[----:B------:R-:W-:-:S04]  /*0c80*/  IMAD.WIDE.U32 R8, R15, R20, RZ ;  /* 0x000000140f087225 */ /* 0x000fc800078e00ff */
[----:B------:R-:W-:-:S04]  /*0c90*/  IMAD.WIDE.U32 R10, P0, R13, R21, R8 ;  /* 0x000000150d0a7225 */ /* 0x000fc80007800008 */
[----:B------:R-:W-:-:S04]  /*0ca0*/  IMAD.WIDE.U32 R8, R13, R20, RZ ;  /* 0x000000140d087225 */ /* 0x000fc800078e00ff */
[----:B------:R-:W-:Y:S01]  /*0cb0*/  IMAD.X R13, RZ, RZ, RZ, P0 ;  /* 0x000000ffff0d7224 */ /* 0x000fe200000e06ff */
[----:B------:R-:W-:Y:S01]  /*0cc0*/  IADD3 RZ, P0, R9, R10, RZ ;  /* 0x0000000a09ff7210 */ /* 0x000fe20007f1e0ff */
[----:B------:R-:W-:-:S04]  /*0cd0*/  IMAD.MOV.U32 R12, RZ, RZ, R11 ;  /* 0x000000ffff0c7224 */ /* 0x000fc800078e000b */
[----:B------:R-:W-:-:S08]  /*0ce0*/  IMAD.WIDE.U32.X R8, R15, R21, R12, P0 ;  /* 0x000000150f087225 */ /* 0x000fd000000e040c */
.L_x_11:
[-CC-:B------:R-:W-:Y:S01]  /*0cf0*/  SHF.R.U64 R31, R8, R2.reuse, R9.reuse ;  /* 0x00000002081f7219 */ /* 0x180fe20000001209 */
[----:B0-----:R-:W0:Y:S01]  /*0d00*/  LDC R12, c[0x0][0x618] ;  /* 0x00018600ff0c7b82 */ /* 0x001e220000000800 */
[----:B------:R-:W-:Y:S01]  /*0d10*/  SHF.R.U32.HI R7, RZ, R2, R9 ;  /* 0x00000002ff077219 */ /* 0x000fe20000011609 */
[----:B------:R-:W-:Y:S01]  /*0d20*/  ULDC UR4, c[0x0][0x150] ;  /* 0x0000540000047ab9 */ /* 0x000fe20000000800 */
[----:B------:R-:W-:Y:S01]  /*0d30*/  IADD3 R11, P0, RZ, -R31, RZ ;  /* 0x8000001fff0b7210 */ /* 0x000fe20007f1e0ff */
[----:B------:R-:W-:Y:S01]  /*0d40*/  IMAD.MOV.U32 R19, RZ, RZ, R17 ;  /* 0x000000ffff137224 */ /* 0x000fe200078e0011 */
[----:B------:R-:W-:-:S03]  /*0d50*/  I2FP.F32.U32 R2, R6 ;  /* 0x0000000600027245 */ /* 0x000fc60000201000 */
[----:B------:R-:W1:Y:S01]  /*0d60*/  LDC.64 R26, c[0x0][0x640] ;  /* 0x00019000ff1a7b82 */ /* 0x000e620000000a00 */
[----:B------:R-:W-:Y:S02]  /*0d70*/  IMAD.X R13, RZ, RZ, ~R7, P0 ;  /* 0x000000ffff0d7224 */ /* 0x000fe400000e0e07 */
[----:B------:R-:W-:Y:S01]  /*0d80*/  FMUL R2, R2, UR4 ;  /* 0x0000000402027c20 */ /* 0x000fe20008400000 */
[----:B------:R-:W-:Y:S01]  /*0d90*/  IMAD.WIDE.U32 R8, R11, R24, R18 ;  /* 0x000000180b087225 */ /* 0x000fe200078e0012 */
[----:B------:R-:W-:-:S03]  /*0da0*/  ULDC UR4, c[0x0][0x154] ;  /* 0x0000550000047ab9 */ /* 0x000fc60000000800 */
[----:B------:R-:W-:Y:S01]  /*0db0*/  IMAD R10, R13, R24, RZ ;  /* 0x000000180d0a7224 */ /* 0x000fe200078e02ff */
[----:B------:R-:W2:Y:S01]  /*0dc0*/  LDC R7, c[0x0][0x144] ;  /* 0x00005100ff077b82 */ /* 0x000ea20000000800 */
[----:B------:R-:W3:Y:S02]  /*0dd0*/  F2I.U32.TRUNC.NTZ R2, R2 ;  /* 0x0000000200027305 */ /* 0x000ee4000020f000 */
[----:B------:R-:W-:-:S04]  /*0de0*/  IMAD R11, R11, R25, R10 ;  /* 0x000000190b0b7224 */ /* 0x000fc800078e020a */
[----:B------:R-:W-:Y:S01]  /*0df0*/  IMAD.IADD R9, R9, 0x1, R11 ;  /* 0x0000000109097824 */ /* 0x000fe200078e020b */
[----:B------:R-:W4:Y:S01]  /*0e00*/  LDC R22, c[0x0][0x608] ;  /* 0x00018200ff167b82 */ /* 0x000f220000000800 */
[----:B------:R-:W-:-:S03]  /*0e10*/  IMAD.MOV.U32 R11, RZ, RZ, -0x1 ;  /* 0xffffffffff0b7424 */ /* 0x000fc600078e00ff */
[--C-:B0-----:R-:W-:Y:S02]  /*0e20*/  SHF.R.U64 R20, R8, R12, R9.reuse ;  /* 0x0000000c08147219 */ /* 0x101fe40000001209 */
[----:B------:R-:W-:Y:S02]  /*0e30*/  I2FP.F32.U32 R8, R14 ;  /* 0x0000000e00087245 */ /* 0x000fe40000201000 */
[----:B------:R-:W0:Y:S01]  /*0e40*/  LDC R24, c[0x0][0x658] ;  /* 0x00019600ff187b82 */ /* 0x000e220000000800 */
[----:B-1----:R-:W-:Y:S01]  /*0e50*/  ISETP.NE.U32.AND P0, PT, R26, RZ, PT ;  /* 0x000000ff1a00720c */ /* 0x002fe20003f05070 */
[----:B---3--:R-:W-:Y:S02]  /*0e60*/  IMAD.MOV R10, RZ, RZ, -R2 ;  /* 0x000000ffff0a7224 */ /* 0x008fe400078e0a02 */
[----:B------:R-:W-:Y:S01]  /*0e70*/  FMUL R8, R8, UR4 ;  /* 0x0000000408087c20 */ /* 0x000fe20008400000 */
[----:B------:R-:W-:Y:S02]  /*0e80*/  SHF.R.U32.HI R9, RZ, R12, R9 ;  /* 0x0000000cff097219 */ /* 0x000fe40000011609 */
[----:B------:R-:W-:Y:S01]  /*0e90*/  ISETP.NE.AND.EX P0, PT, R27, RZ, PT, P0 ;  /* 0x000000ff1b00720c */ /* 0x000fe20003f05300 */
[----:B------:R1:W3:Y:S01]  /*0ea0*/  F2I.U32.TRUNC.NTZ R15, R8 ;  /* 0x00000008000f7305 */ /* 0x0002e2000020f000 */
[----:B------:R-:W1:Y:S01]  /*0eb0*/  LDC R19, c[0x0][0x148] ;  /* 0x00005200ff137b82 */ /* 0x000e620000000800 */
[----:B--2---:R-:W-:-:S07]  /*0ec0*/  IMAD R2, R7, R10, R6 ;  /* 0x0000000a07027224 */ /* 0x004fce00078e0206 */
[----:B------:R-:W2:Y:S01]  /*0ed0*/  LDC R25, c[0x0][0x600] ;  /* 0x00018000ff197b82 */ /* 0x000ea20000000800 */
[-CC-:B----4-:R-:W-:Y:S02]  /*0ee0*/  SHF.R.U64 R32, R20, R22.reuse, R9.reuse ;  /* 0x0000001614207219 */ /* 0x190fe40000001209 */
[----:B------:R-:W-:Y:S01]  /*0ef0*/  SHF.R.U32.HI R7, RZ, R22, R9 ;  /* 0x00000016ff077219 */ /* 0x000fe20000011609 */
[----:B------:R-:W-:-:S04]  /*0f00*/  IMAD.MOV.U32 R9, RZ, RZ, 0x1 ;  /* 0x00000001ff097424 */ /* 0x000fc800078e00ff */
[----:B------:R-:W4:Y:S01]  /*0f10*/  LDC R28, c[0x0][0x648] ;  /* 0x00019200ff1c7b82 */ /* 0x000f220000000800 */
[-C--:B0-----:R-:W-:Y:S02]  /*0f20*/  SHF.L.U32 R6, R11, R24.reuse, RZ ;  /* 0x000000180b067219 */ /* 0x081fe400000006ff */
[--C-:B------:R-:W-:Y:S02]  /*0f30*/  SHF.R.U64 R22, R32, R24, R7.reuse ;  /* 0x0000001820167219 */ /* 0x100fe40000001207 */
[----:B------:R-:W-:Y:S02]  /*0f40*/  LOP3.LUT R13, RZ, R6, RZ, 0x33, !PT ;  /* 0x00000006ff0d7212 */ /* 0x000fe400078e33ff */
[-C--:B------:R-:W-:Y:S01]  /*0f50*/  SHF.R.U32.HI R7, RZ, R24.reuse, R7 ;  /* 0x00000018ff077219 */ /* 0x080fe20000011607 */
[----:B------:R-:W0:Y:S01]  /*0f60*/  LDC R29, c[0x0][0x638] ;  /* 0x00018e00ff1d7b82 */ /* 0x000e220000000800 */
[----:B------:R-:W-:Y:S01]  /*0f70*/  SHF.L.U32 R12, R9, R24, RZ ;  /* 0x00000018090c7219 */ /* 0x000fe200000006ff */
[----:B------:R-:W-:-:S06]  /*0f80*/  IMAD.MOV.U32 R6, RZ, RZ, R22 ;  /* 0x000000ffff067224 */ /* 0x000fcc00078e0016 */
[----:B------:R-:W0:Y:S01]  /*0f90*/  LDC R30, c[0x0][0x610] ;  /* 0x00018400ff1e7b82 */ /* 0x000e220000000800 */
[----:B-1-3--:R-:W-:Y:S05]  /*0fa0*/  @!P0 BRA `(.L_x_12) ;  /* 0x0000000000288947 */ /* 0x00afea0003800000 */
[----:B------:R-:W1:Y:S02]  /*0fb0*/  LDC R11, c[0x0][0x64c] ;  /* 0x00019300ff0b7b82 */ /* 0x000e640000000800 */
[----:B-1----:R-:W-:-:S05]  /*0fc0*/  IADD3 R11, P0, R22, R11, RZ ;  /* 0x0000000b160b7210 */ /* 0x002fca0007f1e0ff */
        /* <DEDUP_REMOVED lines=8> */
.L_x_12:
[----:B----4-:R-:W-:Y:S01]  /*1050*/  SHF.R.U64 R6, R6, R28, R7 ;  /* 0x0000001c06067219 */ /* 0x010fe20000001207 */
[----:B--2---:R-:W-:Y:S01]  /*1060*/  VIADD R7, R25, 0xffffffff ;  /* 0xffffffff19077836 */ /* 0x004fe20000000000 */
[----:B------:R-:W-:Y:S01]  /*1070*/  LOP3.LUT R13, R32, R13, RZ, 0xc0, !PT ;  /* 0x0000000d200d7212 */ /* 0x000fe200078ec0ff */
[----:B------:R-:W-:Y:S02]  /*1080*/  IMAD.MOV R15, RZ, RZ, -R15 ;  /* 0x000000ffff0f7224 */ /* 0x000fe400078e0a0f */
[----:B------:R-:W-:Y:S01]  /*1090*/  IMAD.MOV R8, RZ, RZ, -R6 ;  /* 0x000000ffff087224 */ /* 0x000fe200078e0a06 */
[----:B------:R-:W-:Y:S01]  /*10a0*/  LOP3.LUT R7, R20, R7, RZ, 0xc0, !PT ;  /* 0x0000000714077212 */ /* 0x000fe200078ec0ff */
[----:B------:R-:W-:Y:S02]  /*10b0*/  IMAD R13, R12, R6, R13 ;  /* 0x000000060c0d7224 */ /* 0x000fe400078e020d */
[----:B------:R-:W-:Y:S02]  /*10c0*/  @P1 IMAD R2, R19, R15, R14 ;  /* 0x0000000f13021224 */ /* 0x000fe400078e020e */
[----:B0-----:R-:W-:-:S02]  /*10d0*/  IMAD R6, R8, R29, R22 ;  /* 0x0000001d08067224 */ /* 0x001fc400078e0216 */
[----:B------:R-:W-:Y:S02]  /*10e0*/  IMAD R2, R13, R30, R2 ;  /* 0x0000001e0d027224 */ /* 0x000fe400078e0202 */
[----:B------:R-:W-:Y:S02]  /*10f0*/  IMAD R19, R6, R25, R7 ;  /* 0x0000001906137224 */ /* 0x000fe400078e0207 */
[----:B------:R-:W-:-:S03]  /*1100*/  IMAD.MOV.U32 R8, RZ, RZ, 0x1 ;  /* 0x00000001ff087424 */ /* 0x000fc600078e00ff */
[----:B------:R-:W-:Y:S02]  /*1110*/  SEL R22, R19, R2, !P1 ;  /* 0x0000000213167207 */ /* 0x000fe40004800000 */
[----:B------:R-:W-:Y:S01]  /*1120*/  SEL R19, R2, R19, !P1 ;  /* 0x0000001302137207 */ /* 0x000fe20004800000 */
[----:B------:R-:W-:-:S07]  /*1130*/  IMAD.MOV.U32 R2, RZ, RZ, R31 ;  /* 0x000000ffff027224 */ /* 0x000fce00078e001f */
.L_x_10:
[----:B------:R-:W-:Y:S05]  /*1140*/  @!P2 BRA `(.L_x_13) ;  /* 0x000000340090a947 */ /* 0x000fea0003800000 */
[----:B------:R-:W-:-:S13]  /*1150*/  ISETP.GT.U32.AND P0, PT, R33, 0x1, PT ;  /* 0x000000012100780c */ /* 0x000fda0003f04070 */
[----:B------:R-:W-:Y:S05]  /*1160*/  @P0 EXIT ;  /* 0x000000000000094d */ /* 0x000fea0003800000 */
.L_x_14:
[----:B------:R-:W-:-:S08]  /*1170*/  NOP ;  /* 0x0000000000007918 */ /* 0x000fd00000000000 */
[----:B------:R-:W1:Y:S02]  /*1180*/  USETMAXREG.TRY_ALLOC.CTAPOOL UP0, 0xe8 ;  /* 0x000000e8000079c8 */ /* 0x000e640008000600 */
[----:B-1----:R-:W-:-:S13]  /*1190*/  PLOP3.LUT P0, PT, PT, PT, UP0, 0x80, 0x0 ;  /* 0x000000000000781c */ /* 0x002fda0003f0f008 */
[----:B------:R-:W-:Y:S05]  /*11a0*/  @!P0 BRA `(.L_x_14) ;  /* 0xfffffffc00f08947 */ /* 0x000fea000383ffff */
[----:B------:R-:W-:-:S13]  /*11b0*/  LOP3.LUT P0, RZ, R8, 0xff, RZ, 0xc0, !PT ;  /* 0x000000ff08ff7812 */ /* 0x000fda000780c0ff */
[----:B------:R-:W-:Y:S05]  /*11c0*/  @!P0 EXIT ;  /* 0x000000000000894d */ /* 0x000fea0003800000 */
[----:B------:R-:W1:Y:S01]  /*11d0*/  S2UR UR4, SR_CgaCtaId ;  /* 0x00000000000479c3 */ /* 0x000e620000008800 */
[----:B------:R-:W-:Y:S01]  /*11e0*/  VIADD R6, R5, 0xffffffff ;  /* 0xffffffff05067836 */ /* 0x000fe20000000000 */
[----:B------:R-:W-:Y:S01]  /*11f0*/  SHF.R.S32.HI R0, RZ, 0x1f, R3 ;  /* 0x0000001fff007819 */ /* 0x000fe20000011403 */
[----:B------:R-:W-:Y:S01]  /*1200*/  UMOV UR41, 0x400 ;  /* 0x0000040000297882 */ /* 0x000fe20000000000 */
[----:B------:R-:W-:Y:S01]  /*1210*/  UISETP.LT.AND UP0, UPT, UR40, 0x1, UPT ;  /* 0x000000012800788c */ /* 0x000fe2000bf01270 */
[----:B------:R-:W-:Y:S01]  /*1220*/  LOP3.LUT R70, R16, 0x1, RZ, 0xfc, !PT ;  /* 0x0000000110467812 */ /* 0x000fe200078efcff */
[----:B------:R-:W-:Y:S01]  /*1230*/  ULDC UR6, c[0x0][0x284] ;  /* 0x0000a10000067ab9 */ /* 0x000fe20000000800 */
[----:B------:R-:W-:Y:S01]  /*1240*/  R2UR UR42, R6 ;  /* 0x00000000062a72ca */ /* 0x000fe200000e0000 */
[----:B------:R-:W-:Y:S01]  /*1250*/  USEL UR43, UR40, 0x1, UP0 ;  /* 0x00000001282b7887 */ /* 0x000fe20008000000 */
[CC--:B------:R-:W-:Y:S01]  /*1260*/  LEA.HI R4, R0.reuse, R3.reuse, RZ, 0x2 ;  /* 0x0000000300047211 */ /* 0x0c0fe200078f10ff */
[----:B------:R-:W-:Y:S01]  /*1270*/  USHF.L.U32 UR46, UR40, 0x1, URZ ;  /* 0x00000001282e7899 */ /* 0x000fe2000800063f */
[----:B------:R-:W-:Y:S01]  /*1280*/  LEA.HI R0, R0, R3, RZ, 0x5 ;  /* 0x0000000300007211 */ /* 0x000fe200078f28ff */
[----:B------:R-:W-:Y:S01]  /*1290*/  UIADD3 UR43, -UR43, UR40, URZ ;  /* 0x000000282b2b7290 */ /* 0x000fe2000fffe13f */
[----:B------:R-:W-:-:S02]  /*12a0*/  SHF.R.S32.HI R58, RZ, 0x2, R4 ;  /* 0x00000002ff3a7819 */ /* 0x000fc40000011404 */
[----:B------:R-:W-:Y:S02]  /*12b0*/  SHF.R.S32.HI R5, RZ, 0x1f, R4 ;  /* 0x0000001fff057819 */ /* 0x000fe40000011404 */
[----:B------:R-:W-:Y:S02]  /*12c0*/  LOP3.LUT R60, R4, 0xfffffffc, RZ, 0xc0, !PT ;  /* 0xfffffffc043c7812 */ /* 0x000fe400078ec0ff */
[----:B------:R-:W-:Y:S01]  /*12d0*/  LEA.HI R5, R5, R58, RZ, 0x3 ;  /* 0x0000003a05057211 */ /* 0x000fe200078f18ff */
[----:B------:R-:W-:Y:S01]  /*12e0*/  USHF.L.U32 UR42, UR42, 0x3, URZ ;  /* 0x000000032a2a7899 */ /* 0x000fe2000800063f */
[----:B------:R-:W-:Y:S01]  /*12f0*/  ISETP.NE.AND P0, PT, R6, RZ, PT ;  /* 0x000000ff0600720c */ /* 0x000fe20003f05270 */
[----:B------:R-:W-:Y:S01]  /*1300*/  IMAD.IADD R60, R3, 0x1, -R60 ;  /* 0x00000001033c7824 */ /* 0x000fe200078e0a3c */
[----:B------:R-:W-:Y:S01]  /*1310*/  LOP3.LUT R5, R5, 0xfffffff8, RZ, 0xc0, !PT ;  /* 0xfffffff805057812 */ /* 0x000fe200078ec0ff */
[----:B-1----:R-:W-:Y:S01]  /*1320*/  ULEA UR41, UR4, UR41, 0x18 ;  /* 0x0000002904297291 */ /* 0x002fe2000f8ec03f */
[----:B------:R-:W-:Y:S01]  /*1330*/  SEL R71, RZ, 0x1, P0 ;  /* 0x00000001ff477807 */ /* 0x000fe20000000000 */
[----:B------:R-:W-:-:S02]  /*1340*/  IMAD.U32 R62, RZ, RZ, UR42 ;  /* 0x0000002aff3e7e24 */ /* 0x000fc4000f8e00ff */
[----:B------:R-:W-:Y:S01]  /*1350*/  UIADD3 UR47, UR41, 0x40, URZ ;  /* 0x00000040292f7890 */ /* 0x000fe2000fffe03f */
[----:B------:R-:W-:Y:S01]  /*1360*/  IMAD.IADD R58, R58, 0x1, -R5 ;  /* 0x000000013a3a7824 */ /* 0x000fe200078e0a05 */
[----:B------:R-:W-:Y:S01]  /*1370*/  UIADD3 UR4, UR41, 0x3100, URZ ;  /* 0x0000310029047890 */ /* 0x000fe2000fffe03f */
[----:B------:R-:W-:Y:S01]  /*1380*/  SHF.R.S32.HI R5, RZ, 0x5, R0 ;  /* 0x00000005ff057819 */ /* 0x000fe20000011400 */
[----:B------:R-:W-:Y:S01]  /*1390*/  UIADD3 UR5, UR41, 0x100, URZ ;  /* 0x0000010029057890 */ /* 0x000fe2000fffe03f */
[C---:B------:R-:W-:Y:S01]  /*13a0*/  LOP3.LUT R64, R62.reuse, 0x8, RZ, 0xc0, !PT ;  /* 0x000000083e407812 */ /* 0x040fe200078ec0ff */
[----:B------:R-:W-:Y:S01]  /*13b0*/  USHF.R.U32.HI UR4, URZ, 0x4, UR4 ;  /* 0x000000043f047899 */ /* 0x000fe20008011604 */
[--C-:B------:R-:W-:Y:S01]  /*13c0*/  SHF.R.S32.HI R59, RZ, 0x1f, R58.reuse ;  /* 0x0000001fff3b7819 */ /* 0x100fe2000001143a */
[----:B------:R-:W-:Y:S01]  /*13d0*/  USHF.R.U32.HI UR5, URZ, 0x4, UR5 ;  /* 0x000000043f057899 */ /* 0x000fe20008011605 */
[C-C-:B------:R-:W-:Y:S01]  /*13e0*/  IMAD R65, R5.reuse, -0x10, -R58.reuse ;  /* 0xfffffff005417824 */ /* 0x140fe200078e0a3a */
[----:B------:R-:W-:Y:S01]  /*13f0*/  ULOP3.LUT UR4, UR4, 0x3fff, URZ, 0xc0, !UPT ;  /* 0x00003fff04047892 */ /* 0x000fe2000f8ec03f */
[----:B------:R-:W-:Y:S01]  /*1400*/  IMAD.U32 R61, RZ, RZ, UR47 ;  /* 0x0000002fff3d7e24 */ /* 0x000fe2000f8e00ff */
[----:B------:R-:W-:Y:S01]  /*1410*/  ULOP3.LUT UR5, UR5, 0x3fff, URZ, 0xc0, !UPT ;  /* 0x00003fff05057892 */ /* 0x000fe2000f8ec03f */
[----:B------:R-:W-:Y:S01]  /*1420*/  IMAD.WIDE R58, R5, 0x10, R58 ;  /* 0x00000010053a7825 */ /* 0x000fe200078e023a */
[----:B------:R-:W-:Y:S01]  /*1430*/  LOP3.LUT R62, R62, 0x8, RZ, 0xc, !PT ;  /* 0x000000083e3e7812 */ /* 0x000fe200078e0cff */
[----:B------:R-:W-:Y:S01]  /*1440*/  ULOP3.LUT UR44, UR4, 0x10000, URZ, 0xfc, !UPT ;  /* 0x00010000042c7892 */ /* 0x000fe2000f8efc3f */
[----:B------:R-:W-:Y:S01]  /*1450*/  LOP3.LUT R64, R64, 0x18, RZ, 0x3c, !PT ;  /* 0x0000001840407812 */ /* 0x000fe200078e3cff */
[----:B------:R-:W-:Y:S01]  /*1460*/  VIADD R63, R61, UR42 ;  /* 0x0000002a3d3f7c36 */ /* 0x000fe20008000000 */
[----:B------:R-:W-:Y:S01]  /*1470*/  ULOP3.LUT UR45, UR5, 0x10000, URZ, 0xfc, !UPT ;  /* 0x00010000052d7892 */ /* 0x000fe2000f8efc3f */
[----:B------:R-:W-:-:S11]  /*1480*/  VIADD R65, R65, UR6 ;  /* 0x0000000641417c36 */ /* 0x000fd60008000000 */
.L_x_98:
[----:B------:R-:W-:Y:S01]  /*1490*/  SHF.L.U32 R0, R71, 0x1f, RZ ;  /* 0x0000001f47007819 */ /* 0x000fe200000006ff */
[----:B------:R-:W-:Y:S02]  /*14a0*/  ULDC UR4, c[0x0][0x28c] ;  /* 0x0000a30000047ab9 */ /* 0x000fe40000000800 */
[----:B------:R-:W-:Y:S01]  /*14b0*/  ISETP.LT.AND P1, PT, RZ, UR4, PT ;  /* 0x00000004ff007c0c */ /* 0x000fe2000bf21270 */
[----:B-1----:R-:W1:Y:S02]  /*14c0*/  SYNCS.PHASECHK.TRANS64.TRYWAIT P0, [R61+UR42], R0 ;  /* 0x000000003d0075a7 */ /* 0x002e64000800016a */
[----:B-1-34-:R-:W-:Y:S10]  /*14d0*/  @!P0 BRA `(.L_x_15) ;  /* 0x0000004000788947 */ /* 0x01aff40003800000 */
.L_x_119:
[----:B------:R-:W-:Y:S05]  /*14e0*/  @P1 BRA `(.L_x_16) ;  /* 0x0000000000401947 */ /* 0x000fea0003800000 */
[----:B-1----:R-:W-:Y:S01]  /*14f0*/  MOV R0, 0x0 ;  /* 0x0000000000007802 */ /* 0x002fe20000000f00 */
[----:B------:R-:W-:Y:S01]  /*1500*/  ULDC.64 UR4, c[0x4][0x68] ;  /* 0x01001a0000047ab9 */ /* 0x000fe20000000a00 */
[----:B------:R-:W-:Y:S01]  /*1510*/  ULDC.64 UR6, c[0x4][0x8] ;  /* 0x0100020000067ab9 */ /* 0x000fe20000000a00 */
[----:B------:R-:W-:Y:S01]  /*1520*/  IMAD.U32 R4, RZ, RZ, UR4 ;  /* 0x00000004ff047e24 */ /* 0x000fe2000f8e00ff */
[----:B------:R1:W2:Y:S01]  /*1530*/  LDC.64 R14, c[0x4][R0] ;  /* 0x01000000000e7b82 */ /* 0x0002a20000000a00 */
[----:B------:R-:W-:Y:S01]  /*1540*/  IMAD.U32 R5, RZ, RZ, UR5 ;  /* 0x00000005ff057e24 */ /* 0x000fe2000f8e00ff */
[----:B------:R-:W-:Y:S01]  /*1550*/  ULDC.64 UR4, c[0x4][0x70] ;  /* 0x01001c0000047ab9 */ /* 0x000fe20000000a00 */
[----:B------:R-:W-:Y:S02]  /*1560*/  IMAD.U32 R10, RZ, RZ, UR6 ;  /* 0x00000006ff0a7e24 */ /* 0x000fe4000f8e00ff */
[----:B------:R-:W-:Y:S02]  /*1570*/  IMAD.U32 R6, RZ, RZ, UR4 ;  /* 0x00000004ff067e24 */ /* 0x000fe4000f8e00ff */
[----:B------:R-:W-:-:S02]  /*1580*/  IMAD.U32 R7, RZ, RZ, UR5 ;  /* 0x00000005ff077e24 */ /* 0x000fc4000f8e00ff */
[----:B------:R-:W-:Y:S02]  /*1590*/  IMAD.U32 R11, RZ, RZ, UR7 ;  /* 0x00000007ff0b7e24 */ /* 0x000fe4000f8e00ff */
[----:B------:R-:W-:Y:S02]  /*15a0*/  IMAD.MOV.U32 R8, RZ, RZ, 0x1e1 ;  /* 0x000001e1ff087424 */ /* 0x000fe400078e00ff */
[----:B0-----:R-:W-:Y:S02]  /*15b0*/  IMAD.MOV.U32 R12, RZ, RZ, 0x1 ;  /* 0x00000001ff0c7424 */ /* 0x001fe400078e00ff */
[----:B-1----:R-:W-:-:S07]  /*15c0*/  IMAD.MOV.U32 R13, RZ, RZ, RZ ;  /* 0x000000ffff0d7224 */ /* 0x002fce00078e00ff */
[----:B------:R-:W-:-:S07]  /*15d0*/  LEPC R20, `(.L_x_16) ;  /* 0x000000001014794e */ /* 0x000fce0000000000 */
[----:B--2--5:R-:W-:Y:S05]  /*15e0*/  CALL.ABS.NOINC R14 ;  /* 0x000000000e007343 */ /* 0x024fea0003c00000 */
.L_x_16:
[----:B------:R-:W-:-:S13]  /*15f0*/  ISETP.NE.AND P0, PT, R70, 0x3, PT ;  /* 0x000000034600780c */ /* 0x000fda0003f05270 */
[----:B------:R-:W-:Y:S05]  /*1600*/  @!P0 BRA `(.L_x_17) ;  /* 0x0000000000048947 */ /* 0x000fea0003800000 */
[----:B------:R-:W-:Y:S01]  /*1610*/  BPT.TRAP 0x1 ;  /* 0x000000040000795c */ /* 0x000fe20000300000 */
.L_x_17:
[----:B------:R-:W-:Y:S02]  /*1620*/  IMAD.U32 R3, RZ, RZ, UR38 ;  /* 0x00000026ff037e24 */ /* 0x000fe4000f8e00ff */
[----:B-1----:R-:W-:-:S03]  /*1630*/  IMAD.U32 R0, RZ, RZ, UR39 ;  /* 0x00000027ff007e24 */ /* 0x002fc6000f8e00ff */
[----:B------:R-:W-:Y:S02]  /*1640*/  LEA R3, R3, UR41, 0x3 ;  /* 0x0000002903037c11 */ /* 0x000fe4000f8e18ff */
[----:B------:R-:W-:-:S04]  /*1650*/  SHF.L.U32 R0, R0, 0x1f, RZ ;  /* 0x0000001f00007819 */ /* 0x000fc800000006ff */
[----:B------:R1:W2:Y:S01]  /*1660*/  SYNCS.PHASECHK.TRANS64.TRYWAIT P1, [R3+URZ], R0 ;  /* 0x00000000030075a7 */ /* 0x0002a2000802017f */
[----:B------:R-:W-:Y:S05]  /*1670*/  @!P0 BRA `(.L_x_18) ;  /* 0x0000000000048947 */ /* 0x000fea0003800000 */
[----:B------:R-:W-:Y:S01]  /*1680*/  BPT.TRAP 0x1 ;  /* 0x000000040000795c */ /* 0x000fe20000300000 */
.L_x_18:
[----:B--2---:R-:W-:Y:S05]  /*1690*/  @P1 BRA `(.L_x_19) ;  /* 0x0000000000081947 */ /* 0x004fea0003800000 */
[----:B------:R-:W2:Y:S02]  /*16a0*/  SYNCS.PHASECHK.TRANS64.TRYWAIT P1, [R3+URZ], R0 ;  /* 0x00000000030075a7 */ /* 0x000ea4000802017f */
[----:B--2---:R-:W-:Y:S05]  /*16b0*/  @!P1 BRA `(.L_x_20) ;  /* 0x0000004000149947 */ /* 0x004fea0003800000 */
.L_x_19:
[----:B------:R-:W-:Y:S05]  /*16c0*/  WARPSYNC.ALL ;  /* 0x0000000000007948 */ /* 0x000fea0003800000 */
[----:B------:R-:W-:Y:S01]  /*16d0*/  ULEA UR4, UR38, UR45, 0x8 ;  /* 0x0000002d26047291 */ /* 0x000fe2000f8e403f */
[----:B------:R-:W-:Y:S01]  /*16e0*/  WARPGROUP.ARRIVE ;  /* 0x00000000000079c5 */ /* 0x000fe20000000000 */
[----:B------:R-:W-:Y:S01]  /*16f0*/  ULEA UR6, UR38, UR44, 0x8 ;  /* 0x0000002c26067291 */ /* 0x000fe2000f8e403f */
[----:B-12---:R-:W-:Y:S01]  /*1700*/  IMAD.U32 R0, RZ, RZ, UR43 ;  /* 0x0000002bff007e24 */ /* 0x006fe2000f8e00ff */
[----:B------:R-:W-:Y:S01]  /*1710*/  UMOV UR5, 0x80000020 ;  /* 0x8000002000057882 */ /* 0x000fe20000000000 */
[----:B------:R-:W-:-:S03]  /*1720*/  UMOV UR7, 0x80000020 ;  /* 0x8000002000077882 */ /* 0x000fc60000000000 */
[----:B------:R-:W-:-:S03]  /*1730*/  ISETP.GE.AND P1, PT, R0, 0x1, PT ;  /* 0x000000010000780c */ /* 0x000fc60003f26270 */
[----:B------:R-:W-:Y:S01]  /*1740*/  HGMMA.64x64x16.F32 R24, gdesc[UR4], RZ, !UPT, gsb0 ;  /* 0x00e00000041879f0 */ /* 0x000fe2000c0008ff */
[----:B------:R-:W-:Y:S02]  /*1750*/  UIADD3 UR4, UR4, 0x2, URZ ;  /* 0x0000000204047890 */ /* 0x000fe4000fffe03f */
[----:B------:R-:W-:Y:S01]  /*1760*/  UIADD3 UR6, UR6, 0x2, URZ ;  /* 0x0000000206067890 */ /* 0x000fe2000fffe03f */
[----:B------:R-:W-:Y:S01]  /*1770*/  UMOV UR5, 0x80000020 ;  /* 0x8000002000057882 */ /* 0x000fe20000000000 */
[----:B------:R-:W-:Y:S01]  /*1780*/  UMOV UR7, 0x80000020 ;  /* 0x8000002000077882 */ /* 0x000fe20000000000 */
[----:B------:R-:W-:Y:S02]  /*1790*/  WARPGROUP.DEPBAR.LE gsb0, 0x0 ;  /* 0x00008000000079c5 */ /* 0x000fe40000010000 */
[----:B------:R-:W-:-:S06]  /*17a0*/  WARPGROUP.ARRIVE ;  /* 0x00000000000079c5 */ /* 0x000fcc0000000000 */
[----:B------:R-:W-:Y:S03]  /*17b0*/  HGMMA.64x64x16.F32 R24, gdesc[UR4], R24, gsb0 ;  /* 0x00e00000041879f0 */ /* 0x000fe60008000818 */
[----:B------:R-:W-:Y:S02]  /*17c0*/  WARPGROUP.DEPBAR.LE gsb0, 0x0 ;  /* 0x00008000000079c5 */ /* 0x000fe40000010000 */
[----:B------:R-:W-:Y:S05]  /*17d0*/  @!P1 BRA `(.L_x_21) ;  /* 0x0000000000d09947 */ /* 0x000fea0003800000 */
[----:B------:R-:W-:Y:S01]  /*17e0*/  UIADD3 UR4, UR38, 0x1, URZ ;  /* 0x0000000126047890 */ /* 0x000fe2000fffe03f */
[----:B------:R-:W-:Y:S01]  /*17f0*/  IMAD.U32 R0, RZ, RZ, UR43 ;  /* 0x0000002bff007e24 */ /* 0x000fe2000f8e00ff */
[----:B------:R-:W-:Y:S02]  /*1800*/  UMOV UR9, UR38 ;  /* 0x0000002600097c82 */ /* 0x000fe40008000000 */
[----:B------:R-:W-:-:S04]  /*1810*/  UISETP.NE.AND UP0, UPT, UR4, 0x3, UPT ;  /* 0x000000030400788c */ /* 0x000fc8000bf05270 */
[----:B------:R-:W-:Y:S02]  /*1820*/  USEL UR5, URZ, 0x1, UP0 ;  /* 0x000000013f057887 */ /* 0x000fe40008000000 */
[----:B------:R-:W-:Y:S02]  /*1830*/  USEL UR8, UR4, URZ, UP0 ;  /* 0x0000003f04087287 */ /* 0x000fe40008000000 */
[----:B------:R-:W-:-:S06]  /*1840*/  ULOP3.LUT UR5, UR39, UR5, URZ, 0x3c, !UPT ;  /* 0x0000000527057292 */ /* 0x000fcc000f8e3c3f */
[----:B------:R-:W-:-:S07]  /*1850*/  IMAD.U32 R5, RZ, RZ, UR5 ;  /* 0x00000005ff057e24 */ /* 0x000fce000f8e00ff */
.L_x_28:
[----:B-12---:R-:W-:Y:S05]  /*1860*/  @!P0 BRA `(.L_x_22) ;  /* 0x0000000000048947 */ /* 0x006fea0003800000 */
[----:B------:R-:W-:Y:S01]  /*1870*/  BPT.TRAP 0x1 ;  /* 0x000000040000795c */ /* 0x000fe20000300000 */
.L_x_22:
[----:B------:R-:W-:Y:S01]  /*1880*/  ULEA UR4, UR8, UR41, 0x3 ;  /* 0x0000002908047291 */ /* 0x000fe2000f8e183f */
[----:B------:R-:W-:-:S08]  /*1890*/  SHF.L.U32 R3, R5, 0x1f, RZ ;  /* 0x0000001f05037819 */ /* 0x000fd000000006ff */
[----:B------:R1:W2:Y:S01]  /*18a0*/  SYNCS.PHASECHK.TRANS64.TRYWAIT P1, [UR4], R3 ;  /* 0x00000003ff0075a7 */ /* 0x0002a20008020144 */
[----:B------:R-:W-:Y:S05]  /*18b0*/  @!P0 BRA `(.L_x_23) ;  /* 0x0000000000048947 */ /* 0x000fea0003800000 */
[----:B------:R-:W-:Y:S01]  /*18c0*/  BPT.TRAP 0x1 ;  /* 0x000000040000795c */ /* 0x000fe20000300000 */
.L_x_23:
[----:B--2---:R-:W-:Y:S05]  /*18d0*/  @P1 BRA `(.L_x_24) ;  /* 0x0000000000081947 */ /* 0x004fea0003800000 */
[----:B------:R-:W2:Y:S02]  /*18e0*/  SYNCS.PHASECHK.TRANS64.TRYWAIT P1, [UR4], R3 ;  /* 0x00000003ff0075a7 */ /* 0x000ea40008020144 */
[----:B--2---:R-:W-:Y:S05]  /*18f0*/  @!P1 BRA `(.L_x_25) ;  /* 0x0000003c00989947 */ /* 0x004fea0003800000 */
.L_x_24:
[----:B------:R-:W-:Y:S01]  /*1900*/  ULEA UR4, UR8, UR45, 0x8 ;  /* 0x0000002d08047291 */ /* 0x000fe2000f8e403f */
[----:B------:R-:W-:Y:S01]  /*1910*/  WARPGROUP.ARRIVE ;  /* 0x00000000000079c5 */ /* 0x000fe20000000000 */
[----:B------:R-:W-:Y:S01]  /*1920*/  ULEA UR6, UR8, UR44, 0x8 ;  /* 0x0000002c08067291 */ /* 0x000fe2000f8e403f */
[----:B------:R-:W-:Y:S01]  /*1930*/  UMOV UR5, 0x80000020 ;  /* 0x8000002000057882 */ /* 0x000fe20000000000 */
[----:B------:R-:W-:-:S07]  /*1940*/  UMOV UR7, 0x80000020 ;  /* 0x8000002000077882 */ /* 0x000fce0000000000 */
[----:B------:R-:W-:Y:S01]  /*1950*/  HGMMA.64x64x16.F32 R24, gdesc[UR4], R24, gsb0 ;  /* 0x00e00000041879f0 */ /* 0x000fe20008000818 */
        /* <DEDUP_REMOVED lines=9> */
[----:B------:R-:W-:Y:S01]  /*19f0*/  BPT.TRAP 0x1 ;  /* 0x000000040000795c */ /* 0x000fe20000300000 */
.L_x_26:
[----:B------:R-:W-:Y:S01]  /*1a00*/  ULEA UR4, UR9, UR41, 0x3 ;  /* 0x0000002909047291 */ /* 0x000fe2000f8e183f */
[----:B------:R-:W-:-:S03]  /*1a10*/  ISETP.GT.U32.AND P1, PT, R16, 0x1, PT ;  /* 0x000000011000780c */ /* 0x000fc60003f24070 */
[----:B------:R-:W-:-:S04]  /*1a20*/  UIADD3 UR4, UR4, 0x18, URZ ;  /* 0x0000001804047890 */ /* 0x000fc8000fffe03f */
[----:B------:R-:W-:-:S09]  /*1a30*/  UPRMT UR4, URZ, 0x654, UR4 ;  /* 0x000006543f047896 */ /* 0x000fd20008000004 */
[----:B------:R-:W-:Y:S01]  /*1a40*/  SYNCS.ARRIVE.TRANS64.RED.A1T0 RZ, [UR4], RZ ;  /* 0x000000ffffff79a7 */ /* 0x000fe20008100404 */
[----:B------:R-:W-:Y:S05]  /*1a50*/  @P1 BRA `(.L_x_27) ;  /* 0x0000000000041947 */ /* 0x000fea0003800000 */
[----:B------:R-:W-:Y:S01]  /*1a60*/  BPT.TRAP 0x1 ;  /* 0x000000040000795c */ /* 0x000fe20000300000 */
.L_x_27:
[----:B------:R-:W-:Y:S01]  /*1a70*/  UIADD3 UR8, UR8, 0x1, URZ ;  /* 0x0000000108087890 */ /* 0x000fe2000fffe03f */
[C---:B------:R-:W-:Y:S01]  /*1a80*/  ISETP.GT.AND P1, PT, R0.reuse, 0x1, PT ;  /* 0x000000010000780c */ /* 0x040fe20003f24270 */
[----:B------:R-:W-:Y:S01]  /*1a90*/  UIADD3 UR9, UR9, 0x1, URZ ;  /* 0x0000000109097890 */ /* 0x000fe2000fffe03f */
[----:B------:R-:W-:Y:S01]  /*1aa0*/  VIADD R0, R0, 0xffffffff ;  /* 0xffffffff00007836 */ /* 0x000fe20000000000 */
[----:B------:R-:W-:Y:S02]  /*1ab0*/  UISETP.NE.AND UP0, UPT, UR8, 0x3, UPT ;  /* 0x000000030800788c */ /* 0x000fe4000bf05270 */
[----:B------:R-:W-:Y:S02]  /*1ac0*/  UISETP.NE.AND UP1, UPT, UR9, 0x3, UPT ;  /* 0x000000030900788c */ /* 0x000fe4000bf25270 */
[----:B------:R-:W-:Y:S02]  /*1ad0*/  USEL UR4, URZ, 0x1, UP0 ;  /* 0x000000013f047887 */ /* 0x000fe40008000000 */
[----:B------:R-:W-:-:S02]  /*1ae0*/  USEL UR8, UR8, URZ, UP0 ;  /* 0x0000003f08087287 */ /* 0x000fc40008000000 */
[----:B------:R-:W-:Y:S02]  /*1af0*/  USEL UR9, UR9, URZ, UP1 ;  /* 0x0000003f09097287 */ /* 0x000fe40008800000 */
[----:B------:R-:W-:Y:S01]  /*1b00*/  LOP3.LUT R5, R5, UR4, RZ, 0x3c, !PT ;  /* 0x0000000405057c12 */ /* 0x000fe2000f8e3cff */
[----:B------:R-:W-:Y:S09]  /*1b10*/  @P1 BRA `(.L_x_28) ;  /* 0xfffffffc00501947 */ /* 0x000ff2000383ffff */
.L_x_21:
[----:B------:R-:W3:Y:S01]  /*1b20*/  LDC R0, c[0x0][0x28c] ;  /* 0x0000a300ff007b82 */ /* 0x000ee20000000800 */
[----:B------:R4:W-:Y:S01]  /*1b30*/  SYNCS.ARRIVE.TRANS64.A1T0 RZ, [R62+UR47], RZ ;  /* 0x000000ff3eff79a7 */ /* 0x0009e2000810002f */
[----:B---3--:R-:W-:-:S13]  /*1b40*/  ISETP.GE.AND P1, PT, R0, 0x1, PT ;  /* 0x000000010000780c */ /* 0x008fda0003f26270 */
[----:B----4-:R-:W-:Y:S05]  /*1b50*/  @!P1 BRA `(.L_x_29) ;  /* 0x0000000000349947 */ /* 0x010fea0003800000 */
[----:B------:R-:W-:Y:S05]  /*1b60*/  @!P0 BRA `(.L_x_30) ;  /* 0x0000000000048947 */ /* 0x000fea0003800000 */
[----:B------:R-:W-:Y:S01]  /*1b70*/  BPT.TRAP 0x1 ;  /* 0x000000040000795c */ /* 0x000fe20000300000 */
.L_x_30:
[----:B------:R-:W-:Y:S01]  /*1b80*/  UIADD3 UR6, UR43, UR38, URZ ;  /* 0x000000262b067290 */ /* 0x000fe2000fffe03f */
[----:B------:R-:W-:-:S03]  /*1b90*/  ISETP.GT.U32.AND P0, PT, R16, 0x1, PT ;  /* 0x000000011000780c */ /* 0x000fc60003f04070 */
[----:B------:R-:W-:-:S04]  /*1ba0*/  UIMAD.WIDE.U32 UR4, UR6, -0x55555555, URZ ;  /* 0xaaaaaaab060478a5 */ /* 0x000fc8000f8e003f */
[----:B------:R-:W-:-:S04]  /*1bb0*/  USHF.R.U32.HI UR4, URZ, 0x1, UR5 ;  /* 0x000000013f047899 */ /* 0x000fc80008011605 */
[----:B------:R-:W-:-:S04]  /*1bc0*/  UIMAD UR6, UR4, -0x3, UR6 ;  /* 0xfffffffd040678a4 */ /* 0x000fc8000f8e0206 */
[----:B------:R-:W-:-:S04]  /*1bd0*/  ULEA UR6, UR6, UR41, 0x3 ;  /* 0x0000002906067291 */ /* 0x000fc8000f8e183f */
[----:B------:R-:W-:-:S04]  /*1be0*/  UIADD3 UR6, UR6, 0x18, URZ ;  /* 0x0000001806067890 */ /* 0x000fc8000fffe03f */
[----:B------:R-:W-:-:S09]  /*1bf0*/  UPRMT UR6, URZ, 0x654, UR6 ;  /* 0x000006543f067896 */ /* 0x000fd20008000006 */
[----:B------:R-:W-:Y:S01]  /*1c00*/  SYNCS.ARRIVE.TRANS64.RED.A1T0 RZ, [UR6], RZ ;  /* 0x000000ffffff79a7 */ /* 0x000fe20008100406 */
[----:B------:R-:W-:Y:S05]  /*1c10*/  @P0 BRA `(.L_x_29) ;  /* 0x0000000000040947 */ /* 0x000fea0003800000 */
[----:B------:R-:W-:Y:S01]  /*1c20*/  BPT.TRAP 0x1 ;  /* 0x000000040000795c */ /* 0x000fe20000300000 */
.L_x_29:
[----:B------:R-:W-:Y:S01]  /*1c30*/  SHF.L.U32 R0, R71, 0x1f, RZ ;  /* 0x0000001f47007819 */ /* 0x000fe200000006ff */
[----:B------:R-:W-:Y:S01]  /*1c40*/  UIADD3 UR38, UR46, UR38, URZ ;  /* 0x000000262e267290 */ /* 0x000fe2000fffe03f */
[----:B------:R-:W3:Y:S01]  /*1c50*/  LDC R7, c[0x0][0x288] ;  /* 0x0000a200ff077b82 */ /* 0x000ee20000000800 */
[----:B------:R-:W-:Y:S01]  /*1c60*/  UISETP.GE.U32.AND UP1, UPT, UR46, 0x3, UPT ;  /* 0x000000032e00788c */ /* 0x000fe2000bf26070 */
[----:B------:R-:W-:Y:S01]  /*1c70*/  IMAD.SHL.U32 R8, R60, 0x2, RZ ;  /* 0x000000023c087824 */ /* 0x000fe200078e00ff */
[----:B------:R-:W-:Y:S02]  /*1c80*/  UISETP.GT.U32.AND UP0, UPT, UR38, 0x2, UPT ;  /* 0x000000022600788c */ /* 0x000fe4000bf04070 */
[----:B------:R-:W-:Y:S02]  /*1c90*/  UIMAD.WIDE.U32 UR4, UR38, -0x55555555, URZ ;  /* 0xaaaaaaab260478a5 */ /* 0x000fe4000f8e003f */
[----:B------:R-:W-:Y:S01]  /*1ca0*/  UISETP.LT.U32.AND UP0, UPT, UR46, 0x3, UP0 ;  /* 0x000000032e00788c */ /* 0x000fe20008701070 */
[----:B------:R-:W4:Y:S01]  /*1cb0*/  SYNCS.PHASECHK.TRANS64.TRYWAIT P0, [R61+UR42+0x10], R0 ;  /* 0x000010003d0075a7 */ /* 0x000f22000800016a */
[----:B------:R-:W-:Y:S01]  /*1cc0*/  USHF.R.U32.HI UR4, URZ, 0x1, UR5 ;  /* 0x000000013f047899 */ /* 0x000fe20008011605 */
[----:B------:R-:W-:Y:S01]  /*1cd0*/  SHF.R.S32.HI R9, RZ, 0x1f, R8 ;  /* 0x0000001fff097819 */ /* 0x000fe20000011408 */
[----:B------:R-:W-:-:S02]  /*1ce0*/  USEL UR6, URZ, 0x1, !UP0 ;  /* 0x000000013f067887 */ /* 0x000fc4000c000000 */
[----:B------:R-:W-:Y:S02]  /*1cf0*/  UIMAD UR38, UR4, -0x3, UR38 ;  /* 0xfffffffd042678a4 */ /* 0x000fe4000f8e0226 */
[----:B------:R-:W-:-:S04]  /*1d00*/  ULOP3.LUT UR39, UR39, UR6, URZ, 0x3c, !UPT ;  /* 0x0000000627277292 */ /* 0x000fc8000f8e3c3f */
[----:B------:R-:W-:Y:S01]  /*1d10*/  @UP1 ULOP3.LUT UR39, UR39, 0x1, UR4, 0x78, !UPT ;  /* 0x0000000127271892 */ /* 0x000fe2000f8e7804 */
[----:B---34-:R-:W-:Y:S11]  /*1d20*/  @!P0 BRA `(.L_x_31) ;  /* 0x0000003800a48947 */ /* 0x018ff60003800000 */
.L_x_120:
[----:B---3--:R-:W-:Y:S01]  /*1d30*/  IMAD.SHL.U32 R0, R19, 0x40, RZ ;  /* 0x0000004013007824 */ /* 0x008fe200078e00ff */
[----:B------:R-:W-:Y:S01]  /*1d40*/  ULDC UR6, c[0x0][0x284] ;  /* 0x0000a10000067ab9 */ /* 0x000fe20000000800 */
[----:B------:R-:W-:Y:S01]  /*1d50*/  IMAD.SHL.U32 R14, R22, 0x40, RZ ;  /* 0x00000040160e7824 */ /* 0x000fe200078e00ff */
[----:B------:R-:W-:Y:S01]  /*1d60*/  SHF.R.S32.HI R11, RZ, 0x1f, R2 ;  /* 0x0000001fff0b7819 */ /* 0x000fe20000011402 */
[----:B------:R-:W-:Y:S01]  /*1d70*/  ULDC.64 UR4, c[0x0][0x5d0] ;  /* 0x0001740000047ab9 */ /* 0x000fe20000000a00 */
[----:B------:R-:W-:Y:S01]  /*1d80*/  ISETP.GE.AND P0, PT, R0, UR6, PT ;  /* 0x0000000600007c0c */ /* 0x000fe2000bf06270 */
[----:B--2---:R-:W-:Y:S01]  /*1d90*/  IMAD.WIDE.U32 R4, R2, UR4, R8 ;  /* 0x0000000402047c25 */ /* 0x004fe2000f8e0008 */
[----:B------:R-:W-:Y:S02]  /*1da0*/  SHF.R.S32.HI R15, RZ, 0x1f, R14 ;  /* 0x0000001fff0f7819 */ /* 0x000fe4000001140e */
[C---:B------:R-:W-:Y:S01]  /*1db0*/  ISETP.GE.OR P0, PT, R14.reuse, R7, P0 ;  /* 0x000000070e00720c */ /* 0x040fe20000706670 */
[----:B-1----:R-:W-:Y:S01]  /*1dc0*/  IMAD R3, R11, UR4, RZ ;  /* 0x000000040b037c24 */ /* 0x002fe2000f8e02ff */
[----:B------:R-:W-:-:S03]  /*1dd0*/  IADD3 R4, P1, R14, R4, RZ ;  /* 0x000000040e047210 */ /* 0x000fc60007f3e0ff */
[----:B------:R-:W-:-:S05]  /*1de0*/  IMAD R3, R2, UR5, R3 ;  /* 0x0000000502037c24 */ /* 0x000fca000f8e0203 */
[----:B------:R-:W-:-:S03]  /*1df0*/  IADD3.X R5, R15, R5, R3, P1, !PT ;  /* 0x000000050f057210 */ /* 0x000fc60000ffe403 */
[----:B------:R-:W-:Y:S05]  /*1e00*/  @P0 BRA `(.L_x_32) ;  /* 0x0000002000b00947 */ /* 0x000fea0003800000 */
[----:B------:R-:W1:Y:S01]  /*1e10*/  LDC.64 R74, c[0x0][0x5c8] ;  /* 0x00017200ff4a7b82 */ /* 0x000e620000000a00 */
[----:B-----5:R-:W-:Y:S01]  /*1e20*/  FSETP.NEU.AND P0, PT, R57, RZ, PT ;  /* 0x000000ff3900720b */ /* 0x020fe20003f0d000 */
[----:B------:R-:W-:Y:S01]  /*1e30*/  IMAD R3, R60, -0x2, R7 ;  /* 0xfffffffe3c037824 */ /* 0x000fe200078e0207 */
[----:B------:R-:W-:Y:S01]  /*1e40*/  BSSY B0, `(.L_x_32) ;  /* 0x0000228000007945 */ /* 0x000fe20003800000 */
[----:B------:R-:W-:-:S04]  /*1e50*/  IMAD.WIDE R66, R19, 0x40, R58 ;  /* 0x0000004013427825 */ /* 0x000fc800078e023a */
[----:B------:R-:W-:Y:S02]  /*1e60*/  IMAD.IADD R3, R3, 0x1, -R14 ;  /* 0x0000000103037824 */ /* 0x000fe400078e0a0e */
[----:B------:R-:W-:-:S03]  /*1e70*/  IMAD.IADD R0, R65, 0x1, -R0 ;  /* 0x0000000141007824 */ /* 0x000fc600078e0a00 */
[----:B------:R-:W-:-:S04]  /*1e80*/  ISETP.GT.AND P2, PT, R3, RZ, PT ;  /* 0x000000ff0300720c */ /* 0x000fc80003f44270 */
[----:B------:R-:W-:Y:S01]  /*1e90*/  ISETP.GT.AND P1, PT, R0, RZ, P2 ;  /* 0x000000ff0000720c */ /* 0x000fe20001724270 */
[-C--:B-1----:R-:W-:Y:S02]  /*1ea0*/  IMAD R6, R67, R74.reuse, RZ ;  /* 0x0000004a43067224 */ /* 0x082fe400078e02ff */
[----:B------:R-:W-:-:S04]  /*1eb0*/  IMAD.WIDE.U32 R68, R66, R74, R4 ;  /* 0x0000004a42447225 */ /* 0x000fc800078e0004 */
[----:B------:R-:W-:-:S04]  /*1ec0*/  IMAD R5, R66, R75, R6 ;  /* 0x0000004b42057224 */ /* 0x000fc800078e0206 */
[----:B------:R-:W-:Y:S01]  /*1ed0*/  IMAD.IADD R7, R69, 0x1, R5 ;  /* 0x0000000145077824 */ /* 0x000fe200078e0205 */
[----:B------:R-:W-:Y:S06]  /*1ee0*/  @!P0 BRA `(.L_x_33) ;  /* 0x0000001400e48947 */ /* 0x000fec0003800000 */
[----:B------:R-:W1:Y:S01]  /*1ef0*/  LDC.64 R72, c[0x0][0x5b8] ;  /* 0x00016e00ff487b82 */ /* 0x000e620000000a00 */
[----:B------:R-:W-:-:S07]  /*1f00*/  ULDC.64 UR4, c[0x0][0x5c0] ;  /* 0x0001700000047ab9 */ /* 0x000fce0000000a00 */
[----:B------:R-:W2:Y:S08]  /*1f10*/  LDC.64 R76, c[0x0][0x5b0] ;  /* 0x00016c00ff4c7b82 */ /* 0x000eb00000000a00 */
[----:B------:R-:W0:Y:S01]  /*1f20*/  LDC.64 R78, c[0x0][0x5a8] ;  /* 0x00016a00ff4e7b82 */ /* 0x000e220000000a00 */
[-C--:B-1----:R-:W-:Y:S02]  /*1f30*/  IMAD R6, R11, R72.reuse, RZ ;  /* 0x000000480b067224 */ /* 0x082fe400078e02ff */
[----:B------:R-:W-:-:S04]  /*1f40*/  IMAD.WIDE.U32 R4, R2, R72, R8 ;  /* 0x0000004802047225 */ /* 0x000fc800078e0008 */
[----:B------:R-:W-:Y:S01]  /*1f50*/  IMAD R69, R2, R73, R6 ;  /* 0x0000004902457224 */ /* 0x000fe200078e0206 */
[----:B------:R-:W-:Y:S01]  /*1f60*/  IADD3 R10, P0, R14, R4, RZ ;  /* 0x000000040e0a7210 */ /* 0x000fe20007f1e0ff */
[----:B--2---:R-:W-:-:S03]  /*1f70*/  IMAD R4, R67, R76, RZ ;  /* 0x0000004c43047224 */ /* 0x004fc600078e02ff */
[----:B------:R-:W-:Y:S01]  /*1f80*/  IADD3.X R11, R15, R5, R69, P0, !PT ;  /* 0x000000050f0b7210 */ /* 0x000fe200007fe445 */
[C---:B------:R-:W-:Y:S02]  /*1f90*/  IMAD R73, R66.reuse, R77, R4 ;  /* 0x0000004d42497224 */ /* 0x040fe400078e0204 */
[----:B------:R-:W-:-:S04]  /*1fa0*/  IMAD.WIDE.U32 R4, R66, R76, R10 ;  /* 0x0000004c42047225 */ /* 0x000fc800078e000a */
[----:B------:R-:W-:Y:S01]  /*1fb0*/  IMAD.IADD R5, R5, 0x1, R73 ;  /* 0x0000000105057824 */ /* 0x000fe200078e0249 */
[----:B0-----:R-:W-:-:S04]  /*1fc0*/  LEA R12, P0, R4, R78, 0x1 ;  /* 0x0000004e040c7211 */ /* 0x001fc800078008ff */
[----:B------:R-:W-:-:S05]  /*1fd0*/  LEA.HI.X R13, R4, R79, R5, 0x1, P0 ;  /* 0x0000004f040d7211 */ /* 0x000fca00000f0c05 */
[----:B------:R-:W2:Y:S01]  /*1fe0*/  @P1 LDG.E.LTC128B.U16 R19, desc[UR36][R12.64] ;  /* 0x000000240c131981 */ /* 0x000ea2000c1e1520 */
[----:B------:R-:W-:Y:S01]  /*1ff0*/  IMAD.WIDE.U32 R4, R66, R76, R14 ;  /* 0x0000004c42047225 */ /* 0x000fe200078e000e */
[----:B------:R-:W-:Y:S02]  /*2000*/  BSSY B1, `(.L_x_34) ;  /* 0x0000015000017945 */ /* 0x000fe40003800000 */
[----:B------:R-:W-:-:S04]  /*2010*/  IADD3 R20, P0, R8, R4, RZ ;  /* 0x0000000408147210 */ /* 0x000fc80007f1e0ff */
[----:B------:R-:W-:Y:S02]  /*2020*/  IADD3.X R21, R9, R73, R5, P0, !PT ;  /* 0x0000004909157210 */ /* 0x000fe400007fe405 */
[----:B------:R-:W-:Y:S01]  /*2030*/  LEA R6, P0, R68, UR4, 0x1 ;  /* 0x0000000444067c11 */ /* 0x000fe2000f8008ff */
[----:B------:R-:W-:-:S03]  /*2040*/  IMAD.WIDE.U32 R20, R2, R72, R20 ;  /* 0x0000004802147225 */ /* 0x000fc600078e0014 */
[----:B------:R-:W-:Y:S02]  /*2050*/  LEA.HI.X R7, R68, UR5, R7, 0x1, P0 ;  /* 0x0000000544077c11 */ /* 0x000fe400080f0c07 */
[----:B------:R-:W-:-:S04]  /*2060*/  ISETP.GT.AND P0, PT, R3, 0x1, PT ;  /* 0x000000010300780c */ /* 0x000fc80003f04270 */
[----:B------:R-:W-:Y:S01]  /*2070*/  ISETP.GT.AND P3, PT, R0, RZ, P0 ;  /* 0x000000ff0000720c */ /* 0x000fe20000764270 */
[----:B--2---:R-:W-:-:S05]  /*2080*/  HADD2.F32 R4, -RZ, R19.H0_H0 ;  /* 0x20000013ff047230 */ /* 0x004fca0000004100 */
[----:B------:R-:W-:Y:S01]  /*2090*/  FMUL R5, R4, R57 ;  /* 0x0000003904057220 */ /* 0x000fe20000400000 */
[----:B------:R-:W-:-:S03]  /*20a0*/  LEA R4, P4, R20, R78, 0x1 ;  /* 0x0000004e14047211 */ /* 0x000fc600078808ff */
[----:B------:R-:W-:-:S05]  /*20b0*/  FFMA R5, R24, R56, R5 ;  /* 0x0000003818057223 */ /* 0x000fca0000000005 */
[----:B------:R-:W-:Y:S01]  /*20c0*/  F2FP.F16.F32.PACK_AB R12, RZ, R5 ;  /* 0x00000005ff0c723e */ /* 0x000fe200000000ff */
[----:B------:R-:W-:-:S03]  /*20d0*/  IMAD.IADD R5, R69, 0x1, R21 ;  /* 0x0000000145057824 */ /* 0x000fc600078e0215 */
[----:B------:R-:W-:Y:S01]  /*20e0*/  PRMT R13, R12, 0x7610, R13 ;  /* 0x000076100c0d7816 */ /* 0x000fe2000000000d */
[----:B------:R-:W-:Y:S01]  /*20f0*/  IMAD.SHL.U32 R12, R76, 0x8, RZ ;  /* 0x000000084c0c7824 */ /* 0x000fe200078e00ff */
[----:B------:R-:W-:-:S03]  /*2100*/  LEA.HI.X R5, R20, R79, R5, 0x1, P4 ;  /* 0x0000004f14057211 */ /* 0x000fc600020f0c05 */
[----:B------:R0:W-:Y:S02]  /*2110*/  @P1 STG.E.U16 desc[UR36][R6.64], R13 ;  /* 0x0000000d06001986 */ /* 0x0001e4000c101524 */
[----:B0-----:R-:W-:Y:S01]  /*2120*/  SHF.L.U64.HI R13, R76, 0x3, R77 ;  /* 0x000000034c0d7819 */ /* 0x001fe2000001024d */
[----:B------:R-:W-:Y:S06]  /*2130*/  @!P3 BRA `(.L_x_35) ;  /* 0x000000000004b947 */ /* 0x000fec0003800000 */
[----:B------:R0:W5:Y:S02]  /*2140*/  LDG.E.LTC128B.U16 R19, desc[UR36][R4.64+0x2] ;  /* 0x0000022404137981 */ /* 0x000164000c1e1520 */
.L_x_35:
[----:B------:R-:W-:Y:S05]  /*2150*/  BSYNC B1 ;  /* 0x0000000000017941 */ /* 0x000fea0003800000 */
.L_x_34:
[----:B-----5:R-:W-:Y:S01]  /*2160*/  HADD2.F32 R20, -RZ, R19.H0_H0 ;  /* 0x20000013ff147230 */ /* 0x020fe20000004100 */
[----:B------:R-:W-:Y:S01]  /*2170*/  ISETP.GT.AND P2, PT, R0, 0x8, P2 ;  /* 0x000000080000780c */ /* 0x000fe20001744270 */
[----:B------:R-:W-:-:S04]  /*2180*/  IMAD.WIDE.U32 R66, R66, R76, R12 ;  /* 0x0000004c42427225 */ /* 0x000fc800078e000c */
[----:B------:R-:W-:Y:S01]  /*2190*/  FMUL R20, R20, R57 ;  /* 0x0000003914147220 */ /* 0x000fe20000400000 */
[----:B------:R-:W-:Y:S01]  /*21a0*/  IMAD.IADD R73, R73, 0x1, R67 ;  /* 0x0000000149497824 */ /* 0x000fe200078e0243 */
[----:B------:R-:W-:Y:S02]  /*21b0*/  IADD3 R10, P1, R10, R66, RZ ;  /* 0x000000420a0a7210 */ /* 0x000fe40007f3e0ff */
[----:B------:R-:W-:-:S03]  /*21c0*/  FFMA R20, R25, R56, R20 ;  /* 0x0000003819147223 */ /* 0x000fc60000000014 */
[----:B------:R-:W-:Y:S01]  /*21d0*/  IMAD.X R11, R73, 0x1, R11, P1 ;  /* 0x00000001490b7824 */ /* 0x000fe200008e060b */
[C---:B------:R-:W-:Y:S02]  /*21e0*/  LEA R12, P1, R10.reuse, R78, 0x1 ;  /* 0x0000004e0a0c7211 */ /* 0x040fe400078208ff */
[----:B------:R-:W-:Y:S02]  /*21f0*/  F2FP.F16.F32.PACK_AB R20, RZ, R20 ;  /* 0x00000014ff14723e */ /* 0x000fe400000000ff */
[----:B------:R-:W-:-:S03]  /*2200*/  LEA.HI.X R13, R10, R79, R11, 0x1, P1 ;  /* 0x0000004f0a0d7211 */ /* 0x000fc600008f0c0b */
[----:B------:R1:W-:Y:S04]  /*2210*/  @P3 STG.E.U16 desc[UR36][R6.64+0x2], R20 ;  /* 0x0000021406003986 */ /* 0x0003e8000c101524 */
[----:B------:R-:W2:Y:S01]  /*2220*/  @P2 LDG.E.LTC128B.U16 R19, desc[UR36][R12.64] ;  /* 0x000000240c132981 */ /* 0x000ea2000c1e1520 */
[----:B------:R-:W-:Y:S01]  /*2230*/  IADD3 R14, P1, P3, R8, R66, R14 ;  /* 0x00000042080e7210 */ /* 0x000fe20007b3e00e */
[----:B------:R-:W-:Y:S01]  /*2240*/  BSSY B1, `(.L_x_36) ;  /* 0x0000011000017945 */ /* 0x000fe20003800000 */
[C---:B------:R-:W-:Y:S02]  /*2250*/  SHF.L.U64.HI R11, R74.reuse, 0x4, R75 ;  /* 0x000000044a0b7819 */ /* 0x040fe4000001024b */
[----:B------:R-:W-:Y:S02]  /*2260*/  IADD3.X R15, R9, R73, R15, P1, P3 ;  /* 0x00000049090f7210 */ /* 0x000fe40000fe640f */
[----:B------:R-:W-:-:S02]  /*2270*/  LEA R10, P1, R74, R6, 0x4 ;  /* 0x000000064a0a7211 */ /* 0x000fc400078220ff */
[----:B------:R-:W-:Y:S01]  /*2280*/  ISETP.GT.AND P0, PT, R0, 0x8, P0 ;  /* 0x000000080000780c */ /* 0x000fe20000704270 */
[----:B------:R-:W-:-:S04]  /*2290*/  IMAD.WIDE.U32 R14, R2, R72, R14 ;  /* 0x00000048020e7225 */ /* 0x000fc800078e000e */
[----:B------:R-:W-:Y:S02]  /*22a0*/  IMAD.X R11, R11, 0x1, R7, P1 ;  /* 0x000000010b0b7824 */ /* 0x000fe400008e0607 */
[----:B------:R-:W-:Y:S02]  /*22b0*/  IMAD.IADD R2, R69, 0x1, R15 ;  /* 0x0000000145027824 */ /* 0x000fe400078e020f */
[----:B--2---:R-:W-:-:S05]  /*22c0*/  HADD2.F32 R8, -RZ, R19.H0_H0 ;  /* 0x20000013ff087230 */ /* 0x004fca0000004100 */
[----:B------:R-:W-:Y:S01]  /*22d0*/  FMUL R9, R8, R57 ;  /* 0x0000003908097220 */ /* 0x000fe20000400000 */
[----:B------:R-:W-:-:S03]  /*22e0*/  LEA R8, P3, R14, R78, 0x1 ;  /* 0x0000004e0e087211 */ /* 0x000fc600078608ff */
[----:B------:R-:W-:-:S05]  /*22f0*/  FFMA R9, R26, R56, R9 ;  /* 0x000000381a097223 */ /* 0x000fca0000000009 */
[----:B------:R-:W-:Y:S02]  /*2300*/  F2FP.F16.F32.PACK_AB R12, RZ, R9 ;  /* 0x00000009ff0c723e */ /* 0x000fe400000000ff */
[----:B------:R-:W-:-:S03]  /*2310*/  LEA.HI.X R9, R14, R79, R2, 0x1, P3 ;  /* 0x0000004f0e097211 */ /* 0x000fc600018f0c02 */
[----:B------:R1:W-:Y:S01]  /*2320*/  @P2 STG.E.U16 desc[UR36][R10.64], R12 ;  /* 0x0000000c0a002986 */ /* 0x0003e2000c101524 */
[----:B------:R-:W-:Y:S05]  /*2330*/  @!P0 BRA `(.L_x_37) ;  /* 0x0000000000048947 */ /* 0x000fea0003800000 */
[----:B------:R2:W5:Y:S02]  /*2340*/  LDG.E.LTC128B.U16 R19, desc[UR36][R8.64+0x2] ;  /* 0x0000022408137981 */ /* 0x000564000c1e1520 */
.L_x_37:
[----:B------:R-:W-:Y:S05]  /*2350*/  BSYNC B1 ;  /* 0x0000000000017941 */ /* 0x000fea0003800000 */
.L_x_36:
[----:B-----5:R-:W-:Y:S01]  /*2360*/  HADD2.F32 R2, -RZ, R19.H0_H0 ;  /* 0x20000013ff027230 */ /* 0x020fe20000004100 */
[----:B------:R-:W-:Y:S01]  /*2370*/  ISETP.GT.AND P1, PT, R3, 0x8, PT ;  /* 0x000000080300780c */ /* 0x000fe20003f24270 */
[----:B------:R-:W-:Y:S03]  /*2380*/  BSSY B1, `(.L_x_38) ;  /* 0x0000008000017945 */ /* 0x000fe60003800000 */
[----:B------:R-:W-:Y:S01]  /*2390*/  FMUL R2, R2, R57 ;  /* 0x0000003902027220 */ /* 0x000fe20000400000 */
[----:B------:R-:W-:-:S03]  /*23a0*/  ISETP.GT.AND P2, PT, R0, RZ, P1 ;  /* 0x000000ff0000720c */ /* 0x000fc60000f44270 */
[----:B------:R-:W-:-:S05]  /*23b0*/  FFMA R2, R27, R56, R2 ;  /* 0x000000381b027223 */ /* 0x000fca0000000002 */
[----:B------:R-:W-:-:S05]  /*23c0*/  F2FP.F16.F32.PACK_AB R2, RZ, R2 ;  /* 0x00000002ff02723e */ /* 0x000fca00000000ff */
[----:B------:R3:W-:Y:S01]  /*23d0*/  @P0 STG.E.U16 desc[UR36][R10.64+0x2], R2 ;  /* 0x000002020a000986 */ /* 0x0007e2000c101524 */
[----:B------:R-:W-:Y:S05]  /*23e0*/  @!P2 BRA `(.L_x_39) ;  /* 0x000000000004a947 */ /* 0x000fea0003800000 */
[----:B------:R4:W5:Y:S02]  /*23f0*/  LDG.E.LTC128B.U16 R19, desc[UR36][R4.64+0x10] ;  /* 0x0000102404137981 */ /* 0x000964000c1e1520 */
.L_x_39:
[----:B------:R-:W-:Y:S05]  /*2400*/  BSYNC B1 ;  /* 0x0000000000017941 */ /* 0x000fea0003800000 */
.L_x_38:
[----:B---3-5:R-:W-:Y:S01]  /*2410*/  HADD2.F32 R2, -RZ, R19.H0_H0 ;  /* 0x20000013ff027230 */ /* 0x028fe20000004100 */
        /* <DEDUP_REMOVED lines=9> */
.L_x_41:
[----:B------:R-:W-:Y:S05]  /*24b0*/  BSYNC B1 ;  /* 0x0000000000017941 */ /* 0x000fea0003800000 */
.L_x_40:
[----:B-----5:R-:W-:Y:S01]  /*24c0*/  HADD2.F32 R2, -RZ, R19.H0_H0 ;  /* 0x20000013ff027230 */ /* 0x020fe20000004100 */
[----:B------:R-:W-:Y:S01]  /*24d0*/  ISETP.GT.AND P1, PT, R0, 0x8, P1 ;  /* 0x000000080000780c */ /* 0x000fe20000f24270 */
[----:B------:R-:W-:Y:S03]  /*24e0*/  BSSY B1, `(.L_x_42) ;  /* 0x0000007000017945 */ /* 0x000fe60003800000 */
[----:B------:R-:W-:-:S04]  /*24f0*/  FMUL R2, R2, R57 ;  /* 0x0000003902027220 */ /* 0x000fc80000400000 */
[----:B------:R-:W-:-:S05]  /*2500*/  FFMA R2, R29, R56, R2 ;  /* 0x000000381d027223 */ /* 0x000fca0000000002 */
[----:B------:R-:W-:-:S05]  /*2510*/  F2FP.F16.F32.PACK_AB R2, RZ, R2 ;  /* 0x00000002ff02723e */ /* 0x000fca00000000ff */
[----:B------:R0:W-:Y:S01]  /*2520*/  @P3 STG.E.U16 desc[UR36][R6.64+0x12], R2 ;  /* 0x0000120206003986 */ /* 0x0001e2000c101524 */
[----:B------:R-:W-:Y:S05]  /*2530*/  @!P1 BRA `(.L_x_43) ;  /* 0x0000000000049947 */ /* 0x000fea0003800000 */
[----:B------:R0:W5:Y:S02]  /*2540*/  LDG.E.LTC128B.U16 R19, desc[UR36][R8.64+0x10] ;  /* 0x0000102408137981 */ /* 0x000164000c1e1520 */
.L_x_43:
[----:B------:R-:W-:Y:S05]  /*2550*/  BSYNC B1 ;  /* 0x0000000000017941 */ /* 0x000fea0003800000 */
.L_x_42:
[----:B0----5:R-:W-:Y:S01]  /*2560*/  HADD2.F32 R2, -RZ, R19.H0_H0 ;  /* 0x20000013ff027230 */ /* 0x021fe20000004100 */
[----:B------:R-:W-:Y:S01]  /*2570*/  ISETP.GT.AND P0, PT, R0, 0x8, P0 ;  /* 0x000000080000780c */ /* 0x000fe20000704270 */
[----:B------:R-:W-:Y:S03]  /*2580*/  BSSY B1, `(.L_x_44) ;  /* 0x0000007000017945 */ /* 0x000fe60003800000 */
[----:B---3--:R-:W-:-:S04]  /*2590*/  FMUL R13, R2, R57 ;  /* 0x00000039020d7220 */ /* 0x008fc80000400000 */
[----:B------:R-:W-:-:S05]  /*25a0*/  FFMA R13, R30, R56, R13 ;  /* 0x000000381e0d7223 */ /* 0x000fca000000000d */
[----:B------:R-:W-:-:S05]  /*25b0*/  F2FP.F16.F32.PACK_AB R13, RZ, R13 ;  /* 0x0000000dff0d723e */ /* 0x000fca00000000ff */
[----:B------:R0:W-:Y:S01]  /*25c0*/  @P1 STG.E.U16 desc[UR36][R10.64+0x10], R13 ;  /* 0x0000100d0a001986 */ /* 0x0001e2000c101524 */
[----:B------:R-:W-:Y:S05]  /*25d0*/  @!P0 BRA `(.L_x_45) ;  /* 0x0000000000048947 */ /* 0x000fea0003800000 */
[----:B------:R3:W5:Y:S02]  /*25e0*/  LDG.E.LTC128B.U16 R19, desc[UR36][R8.64+0x12] ;  /* 0x0000122408137981 */ /* 0x000764000c1e1520 */
.L_x_45:
[----:B------:R-:W-:Y:S05]  /*25f0*/  BSYNC B1 ;  /* 0x0000000000017941 */ /* 0x000fea0003800000 */
.L_x_44:
        /* <DEDUP_REMOVED lines=10> */
.L_x_47:
[----:B------:R-:W-:Y:S05]  /*26a0*/  BSYNC B1 ;  /* 0x0000000000017941 */ /* 0x000fea0003800000 */
.L_x_46:
[----:B0----5:R-:W-:Y:S01]  /*26b0*/  HADD2.F32 R2, -RZ, R19.H0_H0 ;  /* 0x20000013ff027230 */ /* 0x021fe20000004100 */
        /* <DEDUP_REMOVED lines=9> */
.L_x_49:
[----:B------:R-:W-:Y:S05]  /*2750*/  BSYNC B1 ;  /* 0x0000000000017941 */ /* 0x000fea0003800000 */
.L_x_48:
        /* <DEDUP_REMOVED lines=9> */
.L_x_51:
[----:B------:R-:W-:Y:S05]  /*27f0*/  BSYNC B1 ;  /* 0x0000000000017941 */ /* 0x000fea0003800000 */
.L_x_50:
[----:B0----5:R-:W-:Y:S01]  /*2800*/  HADD2.F32 R2, -RZ, R19.H0_H0 ;  /* 0x20000013ff027230 */ /* 0x021fe20000004100 */
        /* <DEDUP_REMOVED lines=8> */
.L_x_53:
[----:B------:R-:W-:Y:S05]  /*2890*/  BSYNC B1 ;  /* 0x0000000000017941 */ /* 0x000fea0003800000 */
.L_x_52:
        /* <DEDUP_REMOVED lines=10> */
.L_x_55:
[----:B------:R-:W-:Y:S05]  /*2940*/  BSYNC B1 ;  /* 0x0000000000017941 */ /* 0x000fea0003800000 */
.L_x_54:
        /* <DEDUP_REMOVED lines=10> */
.L_x_57:
[----:B------:R-:W-:Y:S05]  /*29f0*/  BSYNC B1 ;  /* 0x0000000000017941 */ /* 0x000fea0003800000 */
.L_x_56:
        /* <DEDUP_REMOVED lines=9> */
.L_x_59:
[----:B------:R-:W-:Y:S05]  /*2a90*/  BSYNC B1 ;  /* 0x0000000000017941 */ /* 0x000fea0003800000 */
.L_x_58:
        /* <DEDUP_REMOVED lines=9> */
.L_x_61:
[----:B------:R-:W-:Y:S05]  /*2b30*/  BSYNC B1 ;  /* 0x0000000000017941 */ /* 0x000fea0003800000 */
.L_x_60:
        /* <DEDUP_REMOVED lines=10> */
.L_x_63:
[----:B------:R-:W-:Y:S05]  /*2be0*/  BSYNC B1 ;  /* 0x0000000000017941 */ /* 0x000fea0003800000 */
.L_x_62:
        /* <DEDUP_REMOVED lines=10> */
.L_x_65:
[----:B------:R-:W-:Y:S05]  /*2c90*/  BSYNC B1 ;  /* 0x0000000000017941 */ /* 0x000fea0003800000 */
.L_x_64:
        /* <DEDUP_REMOVED lines=9> */
.L_x_67:
[----:B------:R-:W-:Y:S05]  /*2d30*/  BSYNC B1 ;  /* 0x0000000000017941 */ /* 0x000fea0003800000 */
.L_x_66:
        /* <DEDUP_REMOVED lines=9> */
.L_x_69:
[----:B------:R-:W-:Y:S05]  /*2dd0*/  BSYNC B1 ;  /* 0x0000000000017941 */ /* 0x000fea0003800000 */
.L_x_68:
        /* <DEDUP_REMOVED lines=10> */
.L_x_71:
[----:B------:R-:W-:Y:S05]  /*2e80*/  BSYNC B1 ;  /* 0x0000000000017941 */ /* 0x000fea0003800000 */
.L_x_70:
        /* <DEDUP_REMOVED lines=10> */
.L_x_73:
[----:B------:R-:W-:Y:S05]  /*2f30*/  BSYNC B1 ;  /* 0x0000000000017941 */ /* 0x000fea0003800000 */
.L_x_72:
        /* <DEDUP_REMOVED lines=9> */
.L_x_75:
[----:B------:R-:W-:Y:S05]  /*2fd0*/  BSYNC B1 ;  /* 0x0000000000017941 */ /* 0x000fea0003800000 */
.L_x_74:
        /* <DEDUP_REMOVED lines=9> */
.L_x_77:
[----:B------:R-:W-:Y:S05]  /*3070*/  BSYNC B1 ;  /* 0x0000000000017941 */ /* 0x000fea0003800000 */
.L_x_76:
        /* <DEDUP_REMOVED lines=10> */
.L_x_79:
[----:B------:R-:W-:Y:S05]  /*3120*/  BSYNC B1 ;  /* 0x0000000000017941 */ /* 0x000fea0003800000 */
.L_x_78:
        /* <DEDUP_REMOVED lines=10> */
.L_x_81:
[----:B------:R-:W-:Y:S05]  /*31d0*/  BSYNC B1 ;  /* 0x0000000000017941 */ /* 0x000fea0003800000 */
.L_x_80:
        /* <DEDUP_REMOVED lines=9> */
.L_x_83:
[----:B------:R-:W-:Y:S05]  /*3270*/  BSYNC B1 ;  /* 0x0000000000017941 */ /* 0x000fea0003800000 */
.L_x_82:
        /* <DEDUP_REMOVED lines=9> */
.L_x_85:
[----:B------:R-:W-:Y:S05]  /*3310*/  BSYNC B1 ;  /* 0x0000000000017941 */ /* 0x000fea0003800000 */
.L_x_84:
        /* <DEDUP_REMOVED lines=10> */
.L_x_87:
[----:B------:R-:W-:Y:S05]  /*33c0*/  BSYNC B1 ;  /* 0x0000000000017941 */ /* 0x000fea0003800000 */
.L_x_86:
[----:B0----5:R-:W-:Y:S01]  /*33d0*/  HADD2.F32 R2, -RZ, R19.H0_H0 ;  /* 0x20000013ff027230 */ /* 0x021fe20000004100 */
[----:B------:R-:W-:Y:S01]  /*33e0*/  ISETP.GT.AND P0, PT, R3, 0x39, PT ;  /* 0x000000390300780c */ /* 0x000fe20003f04270 */
[----:B------:R-:W-:Y:S01]  /*33f0*/  @P2 IMAD.MOV.U32 R3, RZ, RZ, R7 ;  /* 0x000000ffff032224 */ /* 0x000fe200078e0007 */
[----:B------:R-:W-:Y:S02]  /*3400*/  BSSY B1, `(.L_x_88) ;  /* 0x0000009000017945 */ /* 0x000fe40003800000 */
[----:B------:R-:W-:Y:S01]  /*3410*/  FMUL R13, R2, R57 ;  /* 0x00000039020d7220 */ /* 0x000fe20000400000 */
[----:B------:R-:W-:Y:S01]  /*3420*/  @P2 IMAD.MOV.U32 R2, RZ, RZ, R6 ;  /* 0x000000ffff022224 */ /* 0x000fe200078e0006 */
[----:B------:R-:W-:Y:S02]  /*3430*/  ISETP.GT.AND P3, PT, R0, RZ, P0 ;  /* 0x000000ff0000720c */ /* 0x000fe40000764270 */
[----:B------:R-:W-:-:S05]  /*3440*/  FFMA R13, R52, R56, R13 ;  /* 0x00000038340d7223 */ /* 0x000fca000000000d */
[----:B------:R-:W-:-:S05]  /*3450*/  F2FP.F16.F32.PACK_AB R13, RZ, R13 ;  /* 0x0000000dff0d723e */ /* 0x000fca00000000ff */
[----:B------:R0:W-:Y:S01]  /*3460*/  @P2 STG.E.U16 desc[UR36][R2.64+0x70], R13 ;  /* 0x0000700d02002986 */ /* 0x0001e2000c101524 */
[----:B------:R-:W-:Y:S05]  /*3470*/  @!P3 BRA `(.L_x_89) ;  /* 0x000000000004b947 */ /* 0x000fea0003800000 */
[----:B------:R0:W5:Y:S02]  /*3480*/  LDG.E.LTC128B.U16 R19, desc[UR36][R4.64+0x72] ;  /* 0x0000722404137981 */ /* 0x000164000c1e1520 */
.L_x_89:
[----:B------:R-:W-:Y:S05]  /*3490*/  BSYNC B1 ;  /* 0x0000000000017941 */ /* 0x000fea0003800000 */
.L_x_88:
        /* <DEDUP_REMOVED lines=9> */
.L_x_91:
[----:B------:R-:W-:Y:S05]  /*3530*/  BSYNC B1 ;  /* 0x0000000000017941 */ /* 0x000fea0003800000 */
.L_x_90:
[----:B0----5:R-:W-:Y:S01]  /*3540*/  HADD2.F32 R2, -RZ, R19.H0_H0 ;  /* 0x20000013ff027230 */ /* 0x021fe20000004100 */
[----:B------:R-:W-:Y:S01]  /*3550*/  ISETP.GT.AND P0, PT, R0, 0x8, P0 ;  /* 0x000000080000780c */ /* 0x000fe20000704270 */
[----:B------:R-:W-:Y:S03]  /*3560*/  BSSY B1, `(.L_x_92) ;  /* 0x000000a000017945 */ /* 0x000fe60003800000 */
[----:B------:R-:W-:Y:S01]  /*3570*/  FMUL R3, R2, R57 ;  /* 0x0000003902037220 */ /* 0x000fe20000400000 */
[----:B------:R-:W-:-:S03]  /*3580*/  @P1 IMAD.MOV.U32 R2, RZ, RZ, R10 ;  /* 0x000000ffff021224 */ /* 0x000fc600078e000a */
[----:B------:R-:W-:-:S05]  /*3590*/  FFMA R3, R54, R56, R3 ;  /* 0x0000003836037223 */ /* 0x000fca0000000003 */
[----:B------:R-:W-:-:S04]  /*35a0*/  F2FP.F16.F32.PACK_AB R3, RZ, R3 ;  /* 0x00000003ff03723e */ /* 0x000fc800000000ff */
[----:B----4-:R-:W-:Y:S01]  /*35b0*/  PRMT R4, R3, 0x7610, R4 ;  /* 0x0000761003047816 */ /* 0x010fe20000000004 */
[----:B------:R-:W-:-:S05]  /*35c0*/  @P1 IMAD.MOV.U32 R3, RZ, RZ, R11 ;  /* 0x000000ffff031224 */ /* 0x000fca00078e000b */
[----:B------:R0:W-:Y:S01]  /*35d0*/  @P1 STG.E.U16 desc[UR36][R2.64+0x70], R4 ;  /* 0x0000700402001986 */ /* 0x0001e2000c101524 */
[----:B------:R-:W-:Y:S05]  /*35e0*/  @!P0 BRA `(.L_x_93) ;  /* 0x0000000000048947 */ /* 0x000fea0003800000 */
[----:B------:R4:W5:Y:S02]  /*35f0*/  LDG.E.LTC128B.U16 R19, desc[UR36][R8.64+0x72] ;  /* 0x0000722408137981 */ /* 0x000964000c1e1520 */
.L_x_93:
[----:B------:R-:W-:Y:S05]  /*3600*/  BSYNC B1 ;  /* 0x0000000000017941 */ /* 0x000fea0003800000 */
.L_x_92:
[----:B------:R-:W-:Y:S05]  /*3610*/  @!P0 BRA `(.L_x_94) ;  /* 0x0000000800a88947 */ /* 0x000fea0003800000 */
[----:B-----5:R-:W-:-:S05]  /*3620*/  HADD2.F32 R0, -RZ, R19.H0_H0 ;  /* 0x20000013ff007230 */ /* 0x020fca0000004100 */
[----:B------:R-:W-:-:S04]  /*3630*/  FMUL R0, R0, R57 ;  /* 0x0000003900007220 */ /* 0x000fc80000400000 */
[----:B------:R-:W-:-:S05]  /*3640*/  FFMA R0, R55, R56, R0 ;  /* 0x0000003837007223 */ /* 0x000fca0000000000 */
[----:B------:R-:W-:-:S05]  /*3650*/  F2FP.F16.F32.PACK_AB R0, RZ, R0 ;  /* 0x00000000ff00723e */ /* 0x000fca00000000ff */
[----:B------:R0:W-:Y:S01]  /*3660*/  STG.E.U16 desc[UR36][R10.64+0x72], R0 ;  /* 0x000072000a007986 */ /* 0x0001e2000c101524 */
[----:B------:R-:W-:Y:S05]  /*3670*/  BRA `(.L_x_94) ;  /* 0x0000000800907947 */ /* 0x000fea0003800000 */
.L_x_33:
[----:B------:R-:W-:Y:S01]  /*3680*/  ISETP.GT.AND P0, PT, R3, 0x1, PT ;  /* 0x000000010300780c */ /* 0x000fe20003f04270 */
[----:B------:R-:W-:Y:S01]  /*3690*/  ULDC.64 UR4, c[0x0][0x5c0] ;  /* 0x0001700000047ab9 */ /* 0x000fe20000000a00 */
[-C--:B------:R-:W-:Y:S01]  /*36a0*/  FMUL R24, R24, R56.reuse ;  /* 0x0000003818187220 */ /* 0x080fe20000400000 */
[-C--:B------:R-:W-:Y:S01]  /*36b0*/  FMUL R25, R25, R56.reuse ;  /* 0x0000003819197220 */ /* 0x080fe20000400000 */
[----:B------:R-:W-:Y:S01]  /*36c0*/  ISETP.GT.AND P3, PT, R0, RZ, P0 ;  /* 0x000000ff0000720c */ /* 0x000fe20000764270 */
[-C--:B------:R-:W-:Y:S01]  /*36d0*/  FMUL R26, R26, R56.reuse ;  /* 0x000000381a1a7220 */ /* 0x080fe20000400000 */
[----:B------:R-:W-:Y:S01]  /*36e0*/  LEA R4, P4, R68, UR4, 0x1 ;  /* 0x0000000444047c11 */ /* 0x000fe2000f8808ff */
[----:B------:R-:W-:Y:S01]  /*36f0*/  FMUL R27, R27, R56 ;  /* 0x000000381b1b7220 */ /* 0x000fe20000400000 */
[----:B------:R-:W-:Y:S01]  /*3700*/  F2FP.F16.F32.PACK_AB R24, RZ, R24 ;  /* 0x00000018ff18723e */ /* 0x000fe200000000ff */
[-C--:B------:R-:W-:Y:S01]  /*3710*/  FMUL R28, R28, R56.reuse ;  /* 0x000000381c1c7220 */ /* 0x080fe20000400000 */
[----:B------:R-:W-:Y:S01]  /*3720*/  LEA.HI.X R5, R68, UR5, R7, 0x1, P4 ;  /* 0x0000000544057c11 */ /* 0x000fe2000a0f0c07 */
[-C--:B------:R-:W-:Y:S01]  /*3730*/  FMUL R29, R29, R56.reuse ;  /* 0x000000381d1d7220 */ /* 0x080fe20000400000 */
[----:B------:R-:W-:Y:S01]  /*3740*/  F2FP.F16.F32.PACK_AB R25, RZ, R25 ;  /* 0x00000019ff19723e */ /* 0x000fe200000000ff */
[-C--:B------:R-:W-:Y:S01]  /*3750*/  FMUL R30, R30, R56.reuse ;  /* 0x000000381e1e7220 */ /* 0x080fe20000400000 */
[----:B------:R-:W-:Y:S01]  /*3760*/  SHF.L.U64.HI R75, R74, 0x4, R75 ;  /* 0x000000044a4b7819 */ /* 0x000fe2000001024b */
[----:B------:R-:W-:Y:S01]  /*3770*/  @P1 STG.E.U16 desc[UR36][R4.64], R24 ;  /* 0x0000001804001986 */ /* 0x000fe2000c101524 */
[----:B------:R-:W-:Y:S01]  /*3780*/  ISETP.GT.AND P1, PT, R3, 0x8, PT ;  /* 0x000000080300780c */ /* 0x000fe20003f24270 */
[----:B------:R-:W-:Y:S01]  /*3790*/  FMUL R31, R31, R56 ;  /* 0x000000381f1f7220 */ /* 0x000fe20000400000 */
[----:B------:R-:W-:Y:S01]  /*37a0*/  ISETP.GT.AND P4, PT, R0, 0x8, P0 ;  /* 0x000000080000780c */ /* 0x000fe20000784270 */
[----:B------:R-:W-:Y:S01]  /*37b0*/  @P3 STG.E.U16 desc[UR36][R4.64+0x2], R25 ;  /* 0x0000021904003986 */ /* 0x000fe2000c101524 */
[----:B------:R-:W-:Y:S01]  /*37c0*/  LEA R6, P3, R74, R4, 0x4 ;  /* 0x000000044a067211 */ /* 0x000fe200078620ff */
[-C--:B------:R-:W-:Y:S01]  /*37d0*/  FMUL R32, R32, R56.reuse ;  /* 0x0000003820207220 */ /* 0x080fe20000400000 */
[C---:B------:R-:W-:Y:S01]  /*37e0*/  ISETP.GT.AND P2, PT, R0.reuse, 0x8, P2 ;  /* 0x000000080000780c */ /* 0x040fe20001744270 */
[-C--:B------:R-:W-:Y:S01]  /*37f0*/  FMUL R33, R33, R56.reuse ;  /* 0x0000003821217220 */ /* 0x080fe20000400000 */
[----:B------:R-:W-:Y:S01]  /*3800*/  ISETP.GT.AND P0, PT, R3, 0x9, PT ;  /* 0x000000090300780c */ /* 0x000fe20003f04270 */
[----:B------:R-:W-:Y:S01]  /*3810*/  IMAD.X R7, R75, 0x1, R5, P3 ;  /* 0x000000014b077824 */ /* 0x000fe200018e0605 */
[----:B------:R-:W-:Y:S01]  /*3820*/  ISETP.GT.AND P5, PT, R0, RZ, P1 ;  /* 0x000000ff0000720c */ /* 0x000fe20000fa4270 */
[-C--:B------:R-:W-:Y:S01]  /*3830*/  FMUL R34, R34, R56.reuse ;  /* 0x0000003822227220 */ /* 0x080fe20000400000 */
[----:B------:R-:W-:Y:S01]  /*3840*/  ISETP.GT.AND P3, PT, R0, RZ, P0 ;  /* 0x000000ff0000720c */ /* 0x000fe20000764270 */
[----:B------:R-:W-:Y:S01]  /*3850*/  FMUL R35, R35, R56 ;  /* 0x0000003823237220 */ /* 0x000fe20000400000 */
[----:B------:R-:W-:Y:S01]  /*3860*/  F2FP.F16.F32.PACK_AB R26, RZ, R26 ;  /* 0x0000001aff1a723e */ /* 0x000fe200000000ff */
[-C--:B------:R-:W-:Y:S01]  /*3870*/  FMUL R36, R36, R56.reuse ;  /* 0x0000003824247220 */ /* 0x080fe20000400000 */
[----:B------:R-:W-:Y:S01]  /*3880*/  F2FP.F16.F32.PACK_AB R27, RZ, R27 ;  /* 0x0000001bff1b723e */ /* 0x000fe200000000ff */
[----:B------:R-:W-:Y:S01]  /*3890*/  FMUL R37, R37, R56 ;  /* 0x0000003825257220 */ /* 0x000fe20000400000 */
[----:B------:R-:W-:Y:S01]  /*38a0*/  F2FP.F16.F32.PACK_AB R28, RZ, R28 ;  /* 0x0000001cff1c723e */ /* 0x000fe200000000ff */
[----:B------:R-:W-:Y:S01]  /*38b0*/  @P2 STG.E.U16 desc[UR36][R6.64], R26 ;  /* 0x0000001a06002986 */ /* 0x000fe2000c101524 */
[----:B------:R-:W-:Y:S01]  /*38c0*/  F2FP.F16.F32.PACK_AB R29, RZ, R29 ;  /* 0x0000001dff1d723e */ /* 0x000fe200000000ff */
[-C--:B------:R-:W-:Y:S01]  /*38d0*/  FMUL R38, R38, R56.reuse ;  /* 0x0000003826267220 */ /* 0x080fe20000400000 */
[C---:B------:R-:W-:Y:S01]  /*38e0*/  ISETP.GT.AND P2, PT, R0.reuse, 0x8, P1 ;  /* 0x000000080000780c */ /* 0x040fe20000f44270 */
[----:B------:R-:W-:Y:S01]  /*38f0*/  @P4 STG.E.U16 desc[UR36][R6.64+0x2], R27 ;  /* 0x0000021b06004986 */ /* 0x000fe2000c101524 */
[----:B------:R-:W-:Y:S01]  /*3900*/  ISETP.GT.AND P1, PT, R3, 0x10, PT ;  /* 0x000000100300780c */ /* 0x000fe20003f24270 */
[----:B------:R-:W-:Y:S01]  /*3910*/  FMUL R39, R39, R56 ;  /* 0x0000003827277220 */ /* 0x000fe20000400000 */
[----:B------:R-:W-:Y:S01]  /*3920*/  F2FP.F16.F32.PACK_AB R30, RZ, R30 ;  /* 0x0000001eff1e723e */ /* 0x000fe200000000ff */
[----:B------:R-:W-:Y:S01]  /*3930*/  @P5 STG.E.U16 desc[UR36][R4.64+0x10], R28 ;  /* 0x0000101c04005986 */ /* 0x000fe2000c101524 */
[----:B------:R-:W-:Y:S01]  /*3940*/  ISETP.GT.AND P4, PT, R0, RZ, P1 ;  /* 0x000000ff0000720c */ /* 0x000fe20000f84270 */
[-C--:B------:R-:W-:Y:S01]  /*3950*/  FMUL R40, R40, R56.reuse ;  /* 0x0000003828287220 */ /* 0x080fe20000400000 */
[----:B------:R-:W-:Y:S01]  /*3960*/  F2FP.F16.F32.PACK_AB R31, RZ, R31 ;  /* 0x0000001fff1f723e */ /* 0x000fe200000000ff */
[----:B------:R-:W-:Y:S01]  /*3970*/  @P3 STG.E.U16 desc[UR36][R4.64+0x12], R29 ;  /* 0x0000121d04003986 */ /* 0x000fe2000c101524 */
[----:B------:R-:W-:Y:S01]  /*3980*/  ISETP.GT.AND P3, PT, R0, 0x8, P0 ;  /* 0x000000080000780c */ /* 0x000fe20000764270 */
[----:B------:R-:W-:Y:S01]  /*3990*/  FMUL R41, R41, R56 ;  /* 0x0000003829297220 */ /* 0x000fe20000400000 */
[----:B------:R-:W-:Y:S01]  /*39a0*/  ISETP.GT.AND P0, PT, R3, 0x11, PT ;  /* 0x000000110300780c */ /* 0x000fe20003f04270 */
[----:B------:R-:W-:Y:S01]  /*39b0*/  @P2 STG.E.U16 desc[UR36][R6.64+0x10], R30 ;  /* 0x0000101e06002986 */ /* 0x000fe2000c101524 */
[----:B------:R-:W-:Y:S01]  /*39c0*/  F2FP.F16.F32.PACK_AB R32, RZ, R32 ;  /* 0x00000020ff20723e */ /* 0x000fe200000000ff */
[-C--:B------:R-:W-:Y:S01]  /*39d0*/  FMUL R42, R42, R56.reuse ;  /* 0x000000382a2a7220 */ /* 0x080fe20000400000 */
[C---:B------:R-:W-:Y:S01]  /*39e0*/  ISETP.GT.AND P5, PT, R0.reuse, RZ, P0 ;  /* 0x000000ff0000720c */ /* 0x040fe200007a4270 */
[-C--:B------:R-:W-:Y:S01]  /*39f0*/  FMUL R43, R43, R56.reuse ;  /* 0x000000382b2b7220 */ /* 0x080fe20000400000 */
[----:B------:R-:W-:Y:S01]  /*3a00*/  ISETP.GT.AND P2, PT, R0, 0x8, P1 ;  /* 0x000000080000780c */ /* 0x000fe20000f44270 */
[-C--:B------:R-:W-:Y:S01]  /*3a10*/  FMUL R44, R44, R56.reuse ;  /* 0x000000382c2c7220 */ /* 0x080fe20000400000 */
[----:B------:R-:W-:Y:S01]  /*3a20*/  ISETP.GT.AND P1, PT, R3, 0x18, PT ;  /* 0x000000180300780c */ /* 0x000fe20003f24270 */
[-C--:B------:R-:W-:Y:S01]  /*3a30*/  FMUL R45, R45, R56.reuse ;  /* 0x000000382d2d7220 */ /* 0x080fe20000400000 */
[----:B------:R-:W-:Y:S01]  /*3a40*/  F2FP.F16.F32.PACK_AB R33, RZ, R33 ;  /* 0x00000021ff21723e */ /* 0x000fe200000000ff */
[----:B------:R-:W-:Y:S01]  /*3a50*/  @P3 STG.E.U16 desc[UR36][R6.64+0x12], R31 ;  /* 0x0000121f06003986 */ /* 0x000fe2000c101524 */
[----:B------:R-:W-:Y:S01]  /*3a60*/  ISETP.GT.AND P3, PT, R0, 0x8, P0 ;  /* 0x000000080000780c */ /* 0x000fe20000764270 */
[-C--:B------:R-:W-:Y:S01]  /*3a70*/  FMUL R46, R46, R56.reuse ;  /* 0x000000382e2e7220 */ /* 0x080fe20000400000 */
[----:B------:R-:W-:Y:S01]  /*3a80*/  ISETP.GT.AND P0, PT, R3, 0x19, PT ;  /* 0x000000190300780c */ /* 0x000fe20003f04270 */
[----:B------:R-:W-:Y:S01]  /*3a90*/  @P4 STG.E.U16 desc[UR36][R4.64+0x20], R32 ;  /* 0x0000202004004986 */ /* 0x000fe2000c101524 */
[C---:B------:R-:W-:Y:S01]  /*3aa0*/  ISETP.GT.AND P4, PT, R0.reuse, RZ, P1 ;  /* 0x000000ff0000720c */ /* 0x040fe20000f84270 */
[----:B------:R-:W-:Y:S01]  /*3ab0*/  FMUL R47, R47, R56 ;  /* 0x000000382f2f7220 */ /* 0x000fe20000400000 */
[----:B------:R-:W-:Y:S01]  /*3ac0*/  F2FP.F16.F32.PACK_AB R34, RZ, R34 ;  /* 0x00000022ff22723e */ /* 0x000fe200000000ff */
[----:B------:R-:W-:Y:S01]  /*3ad0*/  @P5 STG.E.U16 desc[UR36][R4.64+0x22], R33 ;  /* 0x0000222104005986 */ /* 0x000fe2000c101524 */
[----:B------:R-:W-:Y:S01]  /*3ae0*/  ISETP.GT.AND P5, PT, R0, RZ, P0 ;  /* 0x000000ff0000720c */ /* 0x000fe200007a4270 */
[----:B------:R-:W-:Y:S01]  /*3af0*/  FMUL R48, R48, R56 ;  /* 0x0000003830307220 */ /* 0x000fe20000400000 */
[----:B------:R-:W-:Y:S01]  /*3b00*/  F2FP.F16.F32.PACK_AB R35, RZ, R35 ;  /* 0x00000023ff23723e */ /* 0x000fe200000000ff */
[----:B------:R-:W-:Y:S01]  /*3b10*/  @P2 STG.E.U16 desc[UR36][R6.64+0x20], R34 ;  /* 0x0000202206002986 */ /* 0x000fe2000c101524 */
[----:B------:R-:W-:Y:S01]  /*3b20*/  F2FP.F16.F32.PACK_AB R36, RZ, R36 ;  /* 0x00000024ff24723e */ /* 0x000fe200000000ff */
[-C--:B------:R-:W-:Y:S01]  /*3b30*/  FMUL R49, R49, R56.reuse ;  /* 0x0000003831317220 */ /* 0x080fe20000400000 */
[----:B------:R-:W-:Y:S01]  /*3b40*/  ISETP.GT.AND P2, PT, R0, 0x8, P1 ;  /* 0x000000080000780c */ /* 0x000fe20000f44270 */
[----:B------:R-:W-:Y:S01]  /*3b50*/  @P3 STG.E.U16 desc[UR36][R6.64+0x22], R35 ;  /* 0x0000222306003986 */ /* 0x000fe2000c101524 */
[----:B------:R-:W-:Y:S01]  /*3b60*/  ISETP.GT.AND P1, PT, R3, 0x20, PT ;  /* 0x000000200300780c */ /* 0x000fe20003f24270 */
[-C--:B------:R-:W-:Y:S01]  /*3b70*/  FMUL R50, R50, R56.reuse ;  /* 0x0000003832327220 */ /* 0x080fe20000400000 */
[----:B------:R-:W-:Y:S01]  /*3b80*/  F2FP.F16.F32.PACK_AB R37, RZ, R37 ;  /* 0x00000025ff25723e */ /* 0x000fe200000000ff */
[----:B------:R-:W-:Y:S01]  /*3b90*/  @P4 STG.E.U16 desc[UR36][R4.64+0x30], R36 ;  /* 0x0000302404004986 */ /* 0x000fe2000c101524 */
[C---:B------:R-:W-:Y:S01]  /*3ba0*/  ISETP.GT.AND P3, PT, R0.reuse, 0x8, P0 ;  /* 0x000000080000780c */ /* 0x040fe20000764270 */
[-C--:B------:R-:W-:Y:S01]  /*3bb0*/  FMUL R51, R51, R56.reuse ;  /* 0x0000003833337220 */ /* 0x080fe20000400000 */
[----:B------:R-:W-:Y:S01]  /*3bc0*/  ISETP.GT.AND P0, PT, R3, 0x21, PT ;  /* 0x000000210300780c */ /* 0x000fe20003f04270 */
[----:B------:R-:W-:Y:S01]  /*3bd0*/  @P5 STG.E.U16 desc[UR36][R4.64+0x32], R37 ;  /* 0x0000322504005986 */ /* 0x000fe2000c101524 */
        /* <DEDUP_REMOVED lines=10> */
[----:B------:R-:W-:-:S02]  /*3c80*/  F2FP.F16.F32.PACK_AB R41, RZ, R41 ;  /* 0x00000029ff29723e */ /* 0x000fc400000000ff */
[C---:B------:R-:W-:Y:S01]  /*3c90*/  ISETP.GT.AND P1, PT, R0.reuse, 0x8, P1 ;  /* 0x000000080000780c */ /* 0x040fe20000f24270 */
[----:B------:R-:W-:Y:S01]  /*3ca0*/  @P3 STG.E.U16 desc[UR36][R6.64+0x32], R39 ;  /* 0x0000322706003986 */ /* 0x000fe2000c101524 */
[C---:B------:R-:W-:Y:S02]  /*3cb0*/  ISETP.GT.AND P2, PT, R0.reuse, 0x8, P0 ;  /* 0x000000080000780c */ /* 0x040fe40000744270 */
[C---:B------:R-:W-:Y:S01]  /*3cc0*/  ISETP.GT.AND P0, PT, R3.reuse, 0x29, PT ;  /* 0x000000290300780c */ /* 0x040fe20003f04270 */
[----:B------:R-:W-:Y:S01]  /*3cd0*/  @P4 STG.E.U16 desc[UR36][R4.64+0x40], R40 ;  /* 0x0000402804004986 */ /* 0x000fe2000c101524 */
[----:B------:R-:W-:Y:S02]  /*3ce0*/  ISETP.GT.AND P4, PT, R3, 0x28, PT ;  /* 0x000000280300780c */ /* 0x000fe40003f84270 */
[----:B------:R-:W-:Y:S01]  /*3cf0*/  F2FP.F16.F32.PACK_AB R42, RZ, R42 ;  /* 0x0000002aff2a723e */ /* 0x000fe200000000ff */
[----:B------:R-:W-:Y:S01]  /*3d00*/  @P5 STG.E.U16 desc[UR36][R4.64+0x42], R41 ;  /* 0x0000422904005986 */ /* 0x000fe2000c101524 */
[----:B------:R-:W-:-:S02]  /*3d10*/  ISETP.GT.AND P5, PT, R0, RZ, P4 ;  /* 0x000000ff0000720c */ /* 0x000fc400027a4270 */
[C---:B------:R-:W-:Y:S01]  /*3d20*/  ISETP.GT.AND P3, PT, R0.reuse, RZ, P0 ;  /* 0x000000ff0000720c */ /* 0x040fe20000764270 */
[----:B------:R-:W-:Y:S01]  /*3d30*/  @P1 STG.E.U16 desc[UR36][R6.64+0x40], R42 ;  /* 0x0000402a06001986 */ /* 0x000fe2000c101524 */
[----:B------:R-:W-:Y:S02]  /*3d40*/  F2FP.F16.F32.PACK_AB R43, RZ, R43 ;  /* 0x0000002bff2b723e */ /* 0x000fe400000000ff */
[----:B------:R-:W-:Y:S02]  /*3d50*/  F2FP.F16.F32.PACK_AB R44, RZ, R44 ;  /* 0x0000002cff2c723e */ /* 0x000fe400000000ff */
[C---:B------:R-:W-:Y:S01]  /*3d60*/  ISETP.GT.AND P4, PT, R0.reuse, 0x8, P4 ;  /* 0x000000080000780c */ /* 0x040fe20002784270 */
[----:B------:R-:W-:Y:S01]  /*3d70*/  @P2 STG.E.U16 desc[UR36][R6.64+0x42], R43 ;  /* 0x0000422b06002986 */ /* 0x000fe2000c101524 */
[----:B------:R-:W-:Y:S02]  /*3d80*/  F2FP.F16.F32.PACK_AB R45, RZ, R45 ;  /* 0x0000002dff2d723e */ /* 0x000fe400000000ff */
[----:B------:R-:W-:Y:S01]  /*3d90*/  ISETP.GT.AND P2, PT, R3, 0x31, PT ;  /* 0x000000310300780c */ /* 0x000fe20003f44270 */
[----:B------:R-:W-:Y:S01]  /*3da0*/  @P5 STG.E.U16 desc[UR36][R4.64+0x50], R44 ;  /* 0x0000502c04005986 */ /* 0x000fe2000c101524 */
[----:B------:R-:W-:-:S02]  /*3db0*/  ISETP.GT.AND P5, PT, R0, 0x8, P0 ;  /* 0x000000080000780c */ /* 0x000fc400007a4270 */
[C---:B------:R-:W-:Y:S01]  /*3dc0*/  ISETP.GT.AND P1, PT, R3.reuse, 0x38, PT ;  /* 0x000000380300780c */ /* 0x040fe20003f24270 */
[----:B------:R-:W-:Y:S01]  /*3dd0*/  @P3 STG.E.U16 desc[UR36][R4.64+0x52], R45 ;  /* 0x0000522d04003986 */ /* 0x000fe2000c101524 */
[C---:B------:R-:W-:Y:S02]  /*3de0*/  ISETP.GT.AND P3, PT, R3.reuse, 0x30, PT ;  /* 0x000000300300780c */ /* 0x040fe40003f64270 */
[----:B------:R-:W-:Y:S01]  /*3df0*/  ISETP.GT.AND P0, PT, R3, 0x39, PT ;  /* 0x000000390300780c */ /* 0x000fe20003f04270 */
[----:B------:R-:W-:Y:S01]  /*3e00*/  @P4 IMAD.MOV.U32 R2, RZ, RZ, R6 ;  /* 0x000000ffff024224 */ /* 0x000fe200078e0006 */
[----:B------:R-:W-:Y:S01]  /*3e10*/  F2FP.F16.F32.PACK_AB R46, RZ, R46 ;  /* 0x0000002eff2e723e */ /* 0x000fe200000000ff */
[----:B------:R-:W-:Y:S01]  /*3e20*/  @P4 IMAD.MOV.U32 R3, RZ, RZ, R7 ;  /* 0x000000ffff034224 */ /* 0x000fe200078e0007 */
[----:B------:R-:W-:Y:S02]  /*3e30*/  F2FP.F16.F32.PACK_AB R47, RZ, R47 ;  /* 0x0000002fff2f723e */ /* 0x000fe400000000ff */
[----:B------:R-:W-:-:S02]  /*3e40*/  F2FP.F16.F32.PACK_AB R48, RZ, R48 ;  /* 0x00000030ff30723e */ /* 0x000fc400000000ff */
[----:B------:R1:W-:Y:S01]  /*3e50*/  @P4 STG.E.U16 desc[UR36][R2.64+0x50], R46 ;  /* 0x0000502e02004986 */ /* 0x0003e2000c101524 */
[C---:B------:R-:W-:Y:S02]  /*3e60*/  ISETP.GT.AND P4, PT, R0.reuse, RZ, P2 ;  /* 0x000000ff0000720c */ /* 0x040fe40001784270 */
[----:B------:R-:W-:Y:S02]  /*3e70*/  F2FP.F16.F32.PACK_AB R49, RZ, R49 ;  /* 0x00000031ff31723e */ /* 0x000fe400000000ff */
[----:B------:R-:W-:Y:S02]  /*3e80*/  ISETP.GT.AND P2, PT, R0, 0x8, P2 ;  /* 0x000000080000780c */ /* 0x000fe40001744270 */
[----:B------:R-:W-:Y:S02]  /*3e90*/  F2FP.F16.F32.PACK_AB R50, RZ, R50 ;  /* 0x00000032ff32723e */ /* 0x000fe400000000ff */
[----:B------:R-:W-:Y:S02]  /*3ea0*/  F2FP.F16.F32.PACK_AB R51, RZ, R51 ;  /* 0x00000033ff33723e */ /* 0x000fe400000000ff */
[----:B------:R-:W-:Y:S01]  /*3eb0*/  F2FP.F16.F32.PACK_AB R52, RZ, R52 ;  /* 0x00000034ff34723e */ /* 0x000fe200000000ff */
[----:B-1----:R-:W-:Y:S01]  /*3ec0*/  @P5 IMAD.MOV.U32 R2, RZ, RZ, R6 ;  /* 0x000000ffff025224 */ /* 0x002fe200078e0006 */
[----:B------:R-:W-:Y:S01]  /*3ed0*/  F2FP.F16.F32.PACK_AB R53, RZ, R53 ;  /* 0x00000035ff35723e */ /* 0x000fe200000000ff */
[----:B------:R-:W-:Y:S01]  /*3ee0*/  @P5 IMAD.MOV.U32 R3, RZ, RZ, R7 ;  /* 0x000000ffff035224 */ /* 0x000fe200078e0007 */
[----:B------:R-:W-:-:S02]  /*3ef0*/  F2FP.F16.F32.PACK_AB R54, RZ, R54 ;  /* 0x00000036ff36723e */ /* 0x000fc400000000ff */
[----:B------:R-:W-:Y:S02]  /*3f00*/  F2FP.F16.F32.PACK_AB R55, RZ, R55 ;  /* 0x00000037ff37723e */ /* 0x000fe400000000ff */
[----:B------:R1:W-:Y:S01]  /*3f10*/  @P5 STG.E.U16 desc[UR36][R2.64+0x52], R47 ;  /* 0x0000522f02005986 */ /* 0x0003e2000c101524 */
[C---:B------:R-:W-:Y:S02]  /*3f20*/  ISETP.GT.AND P5, PT, R0.reuse, RZ, P3 ;  /* 0x000000ff0000720c */ /* 0x040fe40001fa4270 */
[----:B------:R-:W-:-:S11]  /*3f30*/  ISETP.GT.AND P3, PT, R0, 0x8, P3 ;  /* 0x000000080000780c */ /* 0x000fd60001f64270 */
[----:B-1----:R-:W-:Y:S02]  /*3f40*/  @P5 IMAD.MOV.U32 R2, RZ, RZ, R4 ;  /* 0x000000ffff025224 */ /* 0x002fe400078e0004 */
[----:B------:R-:W-:-:S05]  /*3f50*/  @P5 IMAD.MOV.U32 R3, RZ, RZ, R5 ;  /* 0x000000ffff035224 */ /* 0x000fca00078e0005 */
[----:B------:R1:W-:Y:S01]  /*3f60*/  @P5 STG.E.U16 desc[UR36][R2.64+0x60], R48 ;  /* 0x0000603002005986 */ /* 0x0003e2000c101524 */
[C---:B------:R-:W-:Y:S02]  /*3f70*/  ISETP.GT.AND P5, PT, R0.reuse, RZ, P0 ;  /* 0x000000ff0000720c */ /* 0x040fe400007a4270 */
[----:B------:R-:W-:Y:S01]  /*3f80*/  ISETP.GT.AND P0, PT, R0, 0x8, P0 ;  /* 0x000000080000780c */ /* 0x000fe20000704270 */
[----:B-1----:R-:W-:Y:S02]  /*3f90*/  @P4 IMAD.MOV.U32 R2, RZ, RZ, R4 ;  /* 0x000000ffff024224 */ /* 0x002fe400078e0004 */
[----:B------:R-:W-:-:S05]  /*3fa0*/  @P4 IMAD.MOV.U32 R3, RZ, RZ, R5 ;  /* 0x000000ffff034224 */ /* 0x000fca00078e0005 */
[----:B------:R1:W-:Y:S01]  /*3fb0*/  @P4 STG.E.U16 desc[UR36][R2.64+0x62], R49 ;  /* 0x0000623102004986 */ /* 0x0003e2000c101524 */
[C---:B------:R-:W-:Y:S02]  /*3fc0*/  ISETP.GT.AND P4, PT, R0.reuse, RZ, P1 ;  /* 0x000000ff0000720c */ /* 0x040fe40000f84270 */
[----:B------:R-:W-:Y:S01]  /*3fd0*/  ISETP.GT.AND P1, PT, R0, 0x8, P1 ;  /* 0x000000080000780c */ /* 0x000fe20000f24270 */
[----:B-1----:R-:W-:Y:S02]  /*3fe0*/  @P3 IMAD.MOV.U32 R2, RZ, RZ, R6 ;  /* 0x000000ffff023224 */ /* 0x002fe400078e0006 */
[----:B------:R-:W-:-:S05]  /*3ff0*/  @P3 IMAD.MOV.U32 R3, RZ, RZ, R7 ;  /* 0x000000ffff033224 */ /* 0x000fca00078e0007 */
[----:B------:R1:W-:Y:S02]  /*4000*/  @P3 STG.E.U16 desc[UR36][R2.64+0x60], R50 ;  /* 0x0000603202003986 */ /* 0x0003e4000c101524 */
[----:B-1----:R-:W-:Y:S02]  /*4010*/  @P2 IMAD.MOV.U32 R2, RZ, RZ, R6 ;  /* 0x000000ffff022224 */ /* 0x002fe400078e0006 */
[----:B------:R-:W-:-:S05]  /*4020*/  @P2 IMAD.MOV.U32 R3, RZ, RZ, R7 ;  /* 0x000000ffff032224 */ /* 0x000fca00078e0007 */
[----:B------:R1:W-:Y:S02]  /*4030*/  @P2 STG.E.U16 desc[UR36][R2.64+0x62], R51 ;  /* 0x0000623302002986 */ /* 0x0003e4000c101524 */
[----:B-1----:R-:W-:Y:S02]  /*4040*/  @P4 IMAD.MOV.U32 R2, RZ, RZ, R4 ;  /* 0x000000ffff024224 */ /* 0x002fe400078e0004 */
[----:B------:R-:W-:-:S05]  /*4050*/  @P4 IMAD.MOV.U32 R3, RZ, RZ, R5 ;  /* 0x000000ffff034224 */ /* 0x000fca00078e0005 */
[----:B------:R1:W-:Y:S04]  /*4060*/  @P4 STG.E.U16 desc[UR36][R2.64+0x70], R52 ;  /* 0x0000703402004986 */ /* 0x0003e8000c101524 */
[----:B------:R2:W-:Y:S01]  /*4070*/  @P5 STG.E.U16 desc[UR36][R4.64+0x72], R53 ;  /* 0x0000723504005986 */ /* 0x0005e2000c101524 */
[----:B-1----:R-:W-:Y:S02]  /*4080*/  @P1 IMAD.MOV.U32 R2, RZ, RZ, R6 ;  /* 0x000000ffff021224 */ /* 0x002fe400078e0006 */
[----:B------:R-:W-:-:S05]  /*4090*/  @P1 IMAD.MOV.U32 R3, RZ, RZ, R7 ;  /* 0x000000ffff031224 */ /* 0x000fca00078e0007 */
[----:B------:R2:W-:Y:S04]  /*40a0*/  @P1 STG.E.U16 desc[UR36][R2.64+0x70], R54 ;  /* 0x0000703602001986 */ /* 0x0005e8000c101524 */
[----:B------:R2:W-:Y:S02]  /*40b0*/  @P0 STG.E.U16 desc[UR36][R6.64+0x72], R55 ;  /* 0x0000723706000986 */ /* 0x0005e4000c101524 */
.L_x_94:
[----:B------:R-:W-:Y:S05]  /*40c0*/  BSYNC B0 ;  /* 0x0000000000007941 */ /* 0x000fea0003800000 */
.L_x_32:
[----:B0-2---:R-:W2:Y:S01]  /*40d0*/  LDL.64 R2, [R1] ;  /* 0x0000000001027983 */ /* 0x005ea20000100a00 */
[----:B------:R-:W-:Y:S01]  /*40e0*/  ULDC.64 UR4, c[0x0][0x650] ;  /* 0x0001940000047ab9 */ /* 0x000fe20000000a00 */
[----:B------:R0:W-:Y:S01]  /*40f0*/  SYNCS.ARRIVE.TRANS64.A1T0 RZ, [R64+UR47], RZ ;  /* 0x000000ff40ff79a7 */ /* 0x0001e2000810002f */
[----:B------:R-:W-:Y:S01]  /*4100*/  PRMT R0, RZ, 0x7610, R0 ;  /* 0x00007610ff007816 */ /* 0x000fe20000000000 */
[----:B-----5:R-:W-:Y:S02]  /*4110*/  IMAD.MOV.U32 R19, RZ, RZ, -0x1 ;  /* 0xffffffffff137424 */ /* 0x020fe400078e00ff */
[----:B------:R-:W-:Y:S01]  /*4120*/  IMAD.MOV.U32 R22, RZ, RZ, -0x1 ;  /* 0xffffffffff167424 */ /* 0x000fe200078e00ff */
[----:B--2---:R-:W-:-:S04]  /*4130*/  LEA R18, P0, R2, R18, 0x1 ;  /* 0x0000001202127211 */ /* 0x004fc800078008ff */
[----:B------:R-:W-:Y:S01]  /*4140*/  LEA.HI.X R17, R2, R17, R23, 0x1, P0 ;  /* 0x0000001102117211 */ /* 0x000fe200000f0c17 */
[----:B------:R-:W-:Y:S01]  /*4150*/  IMAD.MOV.U32 R2, RZ, RZ, -0x1 ;  /* 0xffffffffff027424 */ /* 0x000fe200078e00ff */
[----:B------:R-:W-:-:S04]  /*4160*/  ISETP.GE.U32.AND P0, PT, R18, UR4, PT ;  /* 0x0000000412007c0c */ /* 0x000fc8000bf06070 */
[----:B------:R-:W-:-:S13]  /*4170*/  ISETP.GE.U32.AND.EX P0, PT, R17, UR5, PT, P0 ;  /* 0x0000000511007c0c */ /* 0x000fda000bf06100 */
[----:B0-----:R-:W-:Y:S05]  /*4180*/  @P0 BRA `(.L_x_95) ;  /* 0x0000000400700947 */ /* 0x001fea0003800000 */
[----:B-1----:R-:W0:Y:S01]  /*4190*/  S2R R10, SR_CTAID.X ;  /* 0x00000000000a7919 */ /* 0x002e220000002500 */
[----:B---34-:R-:W1:Y:S01]  /*41a0*/  LDC.64 R8, c[0x0][0x628] ;  /* 0x00018a00ff087b82 */ /* 0x018e620000000a00 */
[----:B------:R-:W-:Y:S01]  /*41b0*/  ULDC UR4, c[0x0][0x150] ;  /* 0x0000540000047ab9 */ /* 0x000fe20000000800 */
[----:B------:R-:W-:Y:S01]  /*41c0*/  IMAD.MOV.U32 R6, RZ, RZ, R18 ;  /* 0x000000ffff067224 */ /* 0x000fe200078e0012 */
[----:B------:R-:W2:Y:S01]  /*41d0*/  S2R R20, SR_CTAID.Y ;  /* 0x0000000000147919 */ /* 0x000ea20000002600 */
[----:B------:R-:W-:-:S04]  /*41e0*/  IMAD.MOV.U32 R7, RZ, RZ, R17 ;  /* 0x000000ffff077224 */ /* 0x000fc800078e0011 */
[----:B------:R-:W3:Y:S08]  /*41f0*/  LDC R15, c[0x0][0x144] ;  /* 0x00005100ff0f7b82 */ /* 0x000ef00000000800 */
[----:B------:R-:W4:Y:S08]  /*4200*/  LDC R0, c[0x0][0x630] ;  /* 0x00018c00ff007b82 */ /* 0x000f300000000800 */
[----:B------:R-:W2:Y:S01]  /*4210*/  LDC.64 R12, c[0x0][0x620] ;  /* 0x00018800ff0c7b82 */ /* 0x000ea20000000a00 */
[----:B-1----:R-:W-:-:S04]  /*4220*/  ISETP.NE.U32.AND P0, PT, R8, RZ, PT ;  /* 0x000000ff0800720c */ /* 0x002fc80003f05070 */
[----:B------:R-:W-:Y:S02]  /*4230*/  ISETP.NE.AND.EX P0, PT, R9, RZ, PT, P0 ;  /* 0x000000ff0900720c */ /* 0x000fe40003f05300 */
[----:B0-----:R-:W-:-:S05]  /*4240*/  I2FP.F32.U32 R2, R10 ;  /* 0x0000000a00027245 */ /* 0x001fca0000201000 */
[----:B------:R-:W-:-:S04]  /*4250*/  FMUL R2, R2, UR4 ;  /* 0x0000000402027c20 */ /* 0x000fc80008400000 */
[----:B------:R0:W1:Y:S02]  /*4260*/  F2I.U32.TRUNC.NTZ R14, R2 ;  /* 0x00000002000e7305 */ /* 0x000064000020f000 */
[----:B---34-:R-:W-:Y:S05]  /*4270*/  @!P0 BRA `(.L_x_96) ;  /* 0x0000000000288947 */ /* 0x018fea0003800000 */
[----:B------:R-:W3:Y:S02]  /*4280*/  LDC R3, c[0x0][0x634] ;  /* 0x00018d00ff037b82 */ /* 0x000ee40000000800 */
[----:B---3--:R-:W-:-:S05]  /*4290*/  IADD3 R7, P0, R18, R3, RZ ;  /* 0x0000000312077210 */ /* 0x008fca0007f1e0ff */
[----:B------:R-:W-:-:S04]  /*42a0*/  IMAD.X R11, RZ, RZ, R17, P0 ;  /* 0x000000ffff0b7224 */ /* 0x000fc800000e0611 */
[----:B0-----:R-:W-:-:S04]  /*42b0*/  IMAD.WIDE.U32 R2, R11, R8, RZ ;  /* 0x000000080b027225 */ /* 0x001fc800078e00ff */
[----:B------:R-:W-:-:S04]  /*42c0*/  IMAD.WIDE.U32 R4, P0, R7, R9, R2 ;  /* 0x0000000907047225 */ /* 0x000fc80007800002 */
[----:B------:R-:W-:-:S04]  /*42d0*/  IMAD.WIDE.U32 R2, R7, R8, RZ ;  /* 0x0000000807027225 */ /* 0x000fc800078e00ff */
[----:B------:R-:W-:Y:S01]  /*42e0*/  IMAD.X R7, RZ, RZ, RZ, P0 ;  /* 0x000000ffff077224 */ /* 0x000fe200000e06ff */
[----:B------:R-:W-:Y:S01]  /*42f0*/  IADD3 RZ, P0, R3, R4, RZ ;  /* 0x0000000403ff7210 */ /* 0x000fe20007f1e0ff */
[----:B------:R-:W-:-:S04]  /*4300*/  IMAD.MOV.U32 R6, RZ, RZ, R5 ;  /* 0x000000ffff067224 */ /* 0x000fc800078e0005 */
[----:B------:R-:W-:-:S08]  /*4310*/  IMAD.WIDE.U32.X R6, R11, R9, R6, P0 ;  /* 0x000000090b067225 */ /* 0x000fd000000e0406 */
.L_x_96:
[----:B------:R-:W3:Y:S01]  /*4320*/  LDC.64 R26, c[0x0][0x640] ;  /* 0x00019000ff1a7b82 */ /* 0x000ee20000000a00 */
[-C--:B------:R-:W-:Y:S01]  /*4330*/  SHF.R.U64 R11, R6, R0.reuse, R7 ;  /* 0x00000000060b7219 */ /* 0x080fe20000001207 */
[----:B------:R-:W-:Y:S01]  /*4340*/  IMAD.MOV.U32 R19, RZ, RZ, R17 ;  /* 0x000000ffff137224 */ /* 0x000fe200078e0011 */
[----:B------:R-:W-:Y:S01]  /*4350*/  SHF.R.U32.HI R0, RZ, R0, R7 ;  /* 0x00000000ff007219 */ /* 0x000fe20000011607 */
[----:B-1----:R-:W-:Y:S01]  /*4360*/  IMAD.MOV R14, RZ, RZ, -R14 ;  /* 0x000000ffff0e7224 */ /* 0x002fe200078e0a0e */
[----:B------:R-:W-:Y:S01]  /*4370*/  IADD3 R5, P0, RZ, -R11, RZ ;  /* 0x8000000bff057210 */ /* 0x000fe20007f1e0ff */
[----:B------:R-:W-:Y:S01]  /*4380*/  ULDC UR4, c[0x0][0x154] ;  /* 0x0000550000047ab9 */ /* 0x000fe20000000800 */
[----:B------:R-:W-:Y:S01]  /*4390*/  IMAD.MOV.U32 R7, RZ, RZ, 0x1 ;  /* 0x00000001ff077424 */ /* 0x000fe200078e00ff */
[----:B------:R-:W1:Y:S01]  /*43a0*/  LDC R4, c[0x0][0x618] ;  /* 0x00018600ff047b82 */ /* 0x000e620000000800 */
[----:B------:R-:W-:Y:S02]  /*43b0*/  IMAD R22, R15, R14, R10 ;  /* 0x0000000e0f167224 */ /* 0x000fe400078e020a */
[----:B------:R-:W-:-:S04]  /*43c0*/  IMAD.X R3, RZ, RZ, ~R0, P0 ;  /* 0x000000ffff037224 */ /* 0x000fc800000e0e00 */
[-C--:B--2---:R-:W-:Y:S01]  /*43d0*/  IMAD R0, R3, R12.reuse, RZ ;  /* 0x0000000c03007224 */ /* 0x084fe200078e02ff */
[----:B------:R-:W2:Y:S01]  /*43e0*/  LDC R6, c[0x0][0x608] ;  /* 0x00018200ff067b82 */ /* 0x000ea20000000800 */
[----:B0-----:R-:W-:-:S04]  /*43f0*/  IMAD.WIDE.U32 R2, R5, R12, R18 ;  /* 0x0000000c05027225 */ /* 0x001fc800078e0012 */
[----:B------:R-:W-:Y:S01]  /*4400*/  IMAD R5, R5, R13, R0 ;  /* 0x0000000d05057224 */ /* 0x000fe200078e0200 */
[----:B------:R-:W-:Y:S02]  /*4410*/  I2FP.F32.U32 R0, R20 ;  /* 0x0000001400007245 */ /* 0x000fe40000201000 */
[----:B------:R-:W0:Y:S01]  /*4420*/  LDC R24, c[0x0][0x658] ;  /* 0x00019600ff187b82 */ /* 0x000e220000000800 */
[----:B------:R-:W-:Y:S01]  /*4430*/  IMAD.IADD R3, R3, 0x1, R5 ;  /* 0x0000000103037824 */ /* 0x000fe200078e0205 */
[----:B---3--:R-:W-:Y:S01]  /*4440*/  ISETP.NE.U32.AND P0, PT, R26, RZ, PT ;  /* 0x000000ff1a00720c */ /* 0x008fe20003f05070 */
[----:B------:R-:W-:Y:S01]  /*4450*/  FMUL R0, R0, UR4 ;  /* 0x0000000400007c20 */ /* 0x000fe20008400000 */
[----:B------:R-:W-:Y:S02]  /*4460*/  IMAD.MOV.U32 R5, RZ, RZ, -0x1 ;  /* 0xffffffffff057424 */ /* 0x000fe400078e00ff */
[----:B------:R-:W-:Y:S01]  /*4470*/  ISETP.NE.AND.EX P0, PT, R27, RZ, PT, P0 ;  /* 0x000000ff1b00720c */ /* 0x000fe20003f05300 */
[----:B------:R3:W4:Y:S01]  /*4480*/  F2I.U32.TRUNC.NTZ R12, R0 ;  /* 0x00000000000c7305 */ /* 0x000722000020f000 */
[----:B------:R-:W3:Y:S01]  /*4490*/  LDC R15, c[0x0][0x148] ;  /* 0x00005200ff0f7b82 */ /* 0x000ee20000000800 */
[----:B-1----:R-:W-:-:S02]  /*44a0*/  SHF.R.U64 R10, R2, R4, R3 ;  /* 0x00000004020a7219 */ /* 0x002fc40000001203 */
[----:B------:R-:W-:-:S05]  /*44b0*/  SHF.R.U32.HI R3, RZ, R4, R3 ;  /* 0x00000004ff037219 */ /* 0x000fca0000011603 */
[----:B------:R-:W1:Y:S01]  /*44c0*/  LDC R14, c[0x0][0x600] ;  /* 0x00018000ff0e7b82 */ /* 0x000e620000000800 */
[-CC-:B--2---:R-:W-:Y:S02]  /*44d0*/  SHF.R.U64 R8, R10, R6.reuse, R3.reuse ;  /* 0x000000060a087219 */ /* 0x184fe40000001203 */
[----:B------:R-:W-:-:S05]  /*44e0*/  SHF.R.U32.HI R3, RZ, R6, R3 ;  /* 0x00000006ff037219 */ /* 0x000fca0000011603 */
[----:B------:R-:W2:Y:S01]  /*44f0*/  LDC R21, c[0x0][0x648] ;  /* 0x00019200ff157b82 */ /* 0x000ea20000000800 */
[-CC-:B0-----:R-:W-:Y:S02]  /*4500*/  SHF.R.U64 R13, R8, R24.reuse, R3.reuse ;  /* 0x00000018080d7219 */ /* 0x181fe40000001203 */
[-C--:B------:R-:W-:Y:S02]  /*4510*/  SHF.L.U32 R5, R5, R24.reuse, RZ ;  /* 0x0000001805057219 */ /* 0x080fe400000006ff */
[-C--:B------:R-:W-:Y:S01]  /*4520*/  SHF.R.U32.HI R3, RZ, R24.reuse, R3 ;  /* 0x00000018ff037219 */ /* 0x080fe20000011603 */
[----:B------:R-:W-:Y:S01]  /*4530*/  IMAD.MOV.U32 R2, RZ, RZ, R13 ;  /* 0x000000ffff027224 */ /* 0x000fe200078e000d */
[----:B------:R-:W-:Y:S01]  /*4540*/  SHF.L.U32 R24, R7, R24, RZ ;  /* 0x0000001807187219 */ /* 0x000fe200000006ff */
[----:B------:R-:W0:Y:S01]  /*4550*/  LDC R25, c[0x0][0x638] ;  /* 0x00018e00ff197b82 */ /* 0x000e220000000800 */
[----:B------:R-:W-:-:S07]  /*4560*/  LOP3.LUT R19, RZ, R5, RZ, 0x33, !PT ;  /* 0x00000005ff137212 */ /* 0x000fce00078e33ff */
[----:B------:R-:W0:Y:S01]  /*4570*/  LDC R28, c[0x0][0x610] ;  /* 0x00018400ff1c7b82 */ /* 0x000e220000000800 */
[----:B----4-:R-:W-:Y:S05]  /*4580*/  @!P0 BRA `(.L_x_97) ;  /* 0x0000000000288947 */ /* 0x010fea0003800000 */
[----:B---3--:R-:W3:Y:S02]  /*4590*/  LDC R0, c[0x0][0x64c] ;  /* 0x00019300ff007b82 */ /* 0x008ee40000000800 */
[----:B---3--:R-:W-:-:S05]  /*45a0*/  IADD3 R7, P0, R13, R0, RZ ;  /* 0x000000000d077210 */ /* 0x008fca0007f1e0ff */
        /* <DEDUP_REMOVED lines=8> */
.L_x_97:
[----:B------:R-:W4:Y:S01]  /*4630*/  LDC R4, c[0x0][0x65c] ;  /* 0x00019700ff047b82 */ /* 0x000f220000000800 */
[----:B--23--:R-:W-:Y:S01]  /*4640*/  SHF.R.U64 R0, R2, R21, R3 ;  /* 0x0000001502007219 */ /* 0x00cfe20000001203 */
[----:B-1----:R-:W-:Y:S01]  /*4650*/  VIADD R3, R14, 0xffffffff ;  /* 0xffffffff0e037836 */ /* 0x002fe20000000000 */
[----:B------:R-:W-:Y:S01]  /*4660*/  LOP3.LUT R19, R8, R19, RZ, 0xc0, !PT ;  /* 0x0000001308137212 */ /* 0x000fe200078ec0ff */
[----:B------:R-:W-:Y:S02]  /*4670*/  IMAD.MOV R12, RZ, RZ, -R12 ;  /* 0x000000ffff0c7224 */ /* 0x000fe400078e0a0c */
[----:B------:R-:W-:Y:S01]  /*4680*/  IMAD.MOV R2, RZ, RZ, -R0 ;  /* 0x000000ffff027224 */ /* 0x000fe200078e0a00 */
[----:B------:R-:W-:Y:S01]  /*4690*/  LOP3.LUT R3, R10, R3, RZ, 0xc0, !PT ;  /* 0x000000030a037212 */ /* 0x000fe200078ec0ff */
[----:B------:R-:W-:Y:S02]  /*46a0*/  IMAD R19, R24, R0, R19 ;  /* 0x0000000018137224 */ /* 0x000fe400078e0213 */
[----:B0-----:R-:W-:-:S04]  /*46b0*/  IMAD R0, R2, R25, R13 ;  /* 0x0000001902007224 */ /* 0x001fc800078e020d */
[----:B------:R-:W-:Y:S01]  /*46c0*/  IMAD R2, R0, R14, R3 ;  /* 0x0000000e00027224 */ /* 0x000fe200078e0203 */
[----:B----4-:R-:W-:Y:S01]  /*46d0*/  ISETP.NE.AND P0, PT, R4, 0x1, PT ;  /* 0x000000010400780c */ /* 0x010fe20003f05270 */
[----:B------:R-:W-:-:S05]  /*46e0*/  IMAD.MOV.U32 R4, RZ, RZ, 0x1 ;  /* 0x00000001ff047424 */ /* 0x000fca00078e00ff */
[----:B------:R-:W-:-:S07]  /*46f0*/  PRMT R0, R4, 0x7610, R0 ;  /* 0x0000761004007816 */ /* 0x000fce0000000000 */
[----:B------:R-:W-:-:S04]  /*4700*/  @P0 IMAD R22, R15, R12, R20 ;  /* 0x0000000c0f160224 */ /* 0x000fc800078e0214 */
[----:B------:R-:W-:-:S05]  /*4710*/  IMAD R19, R19, R28, R22 ;  /* 0x0000001c13137224 */ /* 0x000fca00078e0216 */
[----:B------:R-:W-:Y:S02]  /*4720*/  SEL R22, R2, R19, !P0 ;  /* 0x0000001302167207 */ /* 0x000fe40004000000 */
[----:B------:R-:W-:Y:S01]  /*4730*/  SEL R19, R19, R2, !P0 ;  /* 0x0000000213137207 */ /* 0x000fe20004000000 */
[----:B------:R-:W-:-:S07]  /*4740*/  IMAD.MOV.U32 R2, RZ, RZ, R11 ;  /* 0x000000ffff027224 */ /* 0x000fce00078e000b */
.L_x_95:
[----:B------:R-:W-:Y:S02]  /*4750*/  LOP3.LUT P0, RZ, R0, 0xff, RZ, 0xc0, !PT ;  /* 0x000000ff00ff7812 */ /* 0x000fe4000780c0ff */
[----:B------:R-:W-:-:S11]  /*4760*/  LOP3.LUT R71, R71, 0x1, RZ, 0x3c, !PT ;  /* 0x0000000147477812 */ /* 0x000fd600078e3cff */
[----:B------:R-:W-:Y:S05]  /*4770*/  @P0 BRA `(.L_x_98) ;  /* 0xffffffcc00440947 */ /* 0x000fea000383ffff */
[----:B------:R-:W-:Y:S05]  /*4780*/  EXIT ;  /* 0x000000000000794d */ /* 0x000fea0003800000 */
.L_x_13:
[----:B------:R-:W-:-:S08]  /*4790*/  ISETP.NE.AND P0, PT, R0, RZ, PT ;  /* 0x000000ff0000720c */ /* 0x000fd00003f05270 */
[----:B0-----:R-:W0:-:S00]  /*47a0*/  USETMAXREG.DEALLOC.CTAPOOL 0x28 ;  /* 0x00000028000079c8 */ /* 0x001e0000080e0500 */
[----:B------:R-:W-:Y:S05]  /*47b0*/  @P0 EXIT ;  /* 0x000000000000094d */ /* 0x000fea0003800000 */
[----:B0-----:R-:W-:Y:S01]  /*47c0*/  LOP3.LUT P0, RZ, R8, 0xff, RZ, 0xc0, !PT ;  /* 0x000000ff08ff7812 */ /* 0x001fe2000780c0ff */
[----:B------:R-:W-:Y:S02]  /*47d0*/  IMAD.MOV.U32 R0, RZ, RZ, 0x1 ;  /* 0x00000001ff007424 */ /* 0x000fe400078e00ff */
[----:B------:R-:W-:-:S10]  /*47e0*/  IMAD.MOV.U32 R7, RZ, RZ, RZ ;  /* 0x000000ffff077224 */ /* 0x000fd400078e00ff */
[----:B------:R-:W-:Y:S05]  /*47f0*/  @!P0 BRA `(.L_x_99) ;  /* 0x0000000c00148947 */ /* 0x000fea0003800000 */
[----:B------:R-:W-:Y:S01]  /*4800*/  LOP3.LUT P0, RZ, R4, 0x1f, RZ, 0xc0, !PT ;  /* 0x0000001f04ff7812 */ /* 0x000fe2000780c0ff */
[----:B------:R-:W-:Y:S01]  /*4810*/  ULDC UR5, c[0x0][0x658] ;  /* 0x0001960000057ab9 */ /* 0x000fe20000000800 */
[----:B------:R-:W-:Y:S01]  /*4820*/  UMOV UR6, 0xffffffff ;  /* 0xffffffff00067882 */ /* 0x000fe20000000000 */
[----:B------:R-:W-:Y:S01]  /*4830*/  BSSY B0, `(.L_x_99) ;  /* 0x00000c1000007945 */ /* 0x000fe20003800000 */
[----:B------:R-:W-:Y:S01]  /*4840*/  USHF.L.U32 UR6, UR6, UR5, URZ ;  /* 0x0000000506067299 */ /* 0x000fe2000800063f */
[C---:B------:R-:W-:Y:S01]  /*4850*/  ISETP.NE.AND P2, PT, R3.reuse, RZ, PT ;  /* 0x000000ff0300720c */ /* 0x040fe20003f45270 */
[----:B------:R-:W-:Y:S01]  /*4860*/  IMAD.MOV.U32 R8, RZ, RZ, 0x1 ;  /* 0x00000001ff087424 */ /* 0x000fe200078e00ff */
[----:B------:R-:W-:Y:S01]  /*4870*/  ISETP.NE.OR P0, PT, R3, RZ, !P0 ;  /* 0x000000ff0300720c */ /* 0x000fe20004705670 */
[----:B------:R-:W-:Y:S01]  /*4880*/  IMAD.MOV.U32 R0, RZ, RZ, 0x1 ;  /* 0x00000001ff007424 */ /* 0x000fe200078e00ff */
[----:B------:R-:W-:Y:S01]  /*4890*/  LOP3.LUT R6, R16, 0x2, RZ, 0xfc, !PT ;  /* 0x0000000210067812 */ /* 0x000fe200078efcff */
[----:B------:R-:W-:Y:S01]  /*48a0*/  IMAD.MOV.U32 R7, RZ, RZ, RZ ;  /* 0x000000ffff077224 */ /* 0x000fe200078e00ff */
[----:B------:R-:W-:Y:S01]  /*48b0*/  ULDC UR4, c[0x0][0x600] ;  /* 0x0001800000047ab9 */ /* 0x000fe20000000800 */
[----:B------:R-:W-:Y:S01]  /*48c0*/  UMOV UR7, 0x1 ;  /* 0x0000000100077882 */ /* 0x000fe20000000000 */
[----:B------:R-:W-:-:S02]  /*48d0*/  UIADD3 UR19, UR40, 0x1, URZ ;  /* 0x0000000128137890 */ /* 0x000fc4000fffe03f */
[----:B------:R-:W-:Y:S02]  /*48e0*/  UIADD3 UR15, UR4, -0x1, URZ ;  /* 0xffffffff040f7890 */ /* 0x000fe4000fffe03f */
[----:B------:R-:W-:Y:S02]  /*48f0*/  USHF.L.U32 UR17, UR7, UR5, URZ ;  /* 0x0000000507117299 */ /* 0x000fe4000800063f */
[----:B------:R-:W-:Y:S01]  /*4900*/  ULOP3.LUT UR16, URZ, UR6, URZ, 0x33, !UPT ;  /* 0x000000063f107292 */ /* 0x000fe2000f8e333f */
[----:B------:R-:W-:-:S11]  /*4910*/  ULDC.64 UR20, c[0x0][0x198] ;  /* 0x0000660000147ab9 */ /* 0x000fd60000000a00 */
.L_x_111:
[----:B------:R-:W-:-:S03]  /*4920*/  UMOV UR4, 0xffffffff ;  /* 0xffffffff00047882 */ /* 0x000fc60000000000 */
[----:B------:R-:W-:Y:S05]  /*4930*/  BRA.DIV UR4, `(.L_x_100) ;  /* 0x0000000e04b47947 */ /* 0x000fea000b800000 */
[----:B------:R-:W-:-:S13]  /*4940*/  ELECT P6, URZ, PT ;  /* 0x00000000003f782f */ /* 0x000fda00038c0000 */
.L_x_123:
[----:B------:R-:W0:Y:S01]  /*4950*/  LDC R3, c[0x0][0x28c] ;  /* 0x0000a300ff037b82 */ /* 0x000e220000000800 */
[----:B------:R-:W-:Y:S01]  /*4960*/  BSSY B1, `(.L_x_101) ;  /* 0x0000035000017945 */ /* 0x000fe20003800000 */
[----:B0-----:R-:W-:-:S13]  /*4970*/  ISETP.LT.OR P6, PT, R3, 0x1, !P6 ;  /* 0x000000010300780c */ /* 0x001fda00077c1670 */
[----:B------:R-:W-:Y:S05]  /*4980*/  @P6 BRA `(.L_x_102) ;  /* 0x0000000000c86947 */ /* 0x000fea0003800000 */
[----:B------:R-:W-:Y:S02]  /*4990*/  IMAD.SHL.U32 R22, R22, 0x40, RZ ;  /* 0x0000004016167824 */ /* 0x000fe400078e00ff */
[----:B------:R-:W-:Y:S02]  /*49a0*/  IMAD.SHL.U32 R19, R19, 0x40, RZ ;  /* 0x0000004013137824 */ /* 0x000fe400078e00ff */
[----:B------:R-:W-:Y:S02]  /*49b0*/  IMAD.MOV.U32 R12, RZ, RZ, RZ ;  /* 0x000000ffff0c7224 */ /* 0x000fe400078e00ff */
[----:B------:R-:W-:Y:S02]  /*49c0*/  IMAD.U32 R13, RZ, RZ, UR19 ;  /* 0x00000013ff0d7e24 */ /* 0x000fe4000f8e00ff */
[----:B------:R-:W-:Y:S02]  /*49d0*/  IMAD.MOV.U32 R3, RZ, RZ, R0 ;  /* 0x000000ffff037224 */ /* 0x000fe400078e0000 */
[----:B------:R-:W-:-:S07]  /*49e0*/  IMAD.MOV.U32 R4, RZ, RZ, R7 ;  /* 0x000000ffff047224 */ /* 0x000fce00078e0007 */
.L_x_106:
[----:B------:R-:W0:Y:S01]  /*49f0*/  S2R R10, SR_CgaCtaId ;  /* 0x00000000000a7919 */ /* 0x000e220000008800 */
[----:B------:R-:W-:Y:S01]  /*4a00*/  MOV R5, 0x400 ;  /* 0x0000040000057802 */ /* 0x000fe20000000f00 */
[----:B------:R-:W1:Y:S03]  /*4a10*/  @!P2 LDC R9, c[0x0][0x500] ;  /* 0x00014000ff09ab82 */ /* 0x000e660000000800 */
[----:B0-----:R-:W-:Y:S02]  /*4a20*/  LEA R11, R10, R5, 0x18 ;  /* 0x000000050a0b7211 */ /* 0x001fe400078ec0ff */
[----:B------:R-:W-:-:S03]  /*4a30*/  SHF.L.U32 R5, R3, 0x1f, RZ ;  /* 0x0000001f03057819 */ /* 0x000fc600000006ff */
[----:B------:R-:W-:-:S04]  /*4a40*/  IMAD R10, R4, 0x8, R11 ;  /* 0x00000008040a7824 */ /* 0x000fc800078e020b */
[----:B------:R-:W0:Y:S02]  /*4a50*/  SYNCS.PHASECHK.TRANS64.TRYWAIT P1, [R10+URZ+0x18], R5 ;  /* 0x000018050a0075a7 */ /* 0x000e24000802017f */
[----:B01----:R-:W-:Y:S05]  /*4a60*/  @!P1 BRA `(.L_x_103) ;  /* 0x0000000c00889947 */ /* 0x003fea0003800000 */
.L_x_124:
[----:B0-----:R-:W-:Y:S01]  /*4a70*/  PRMT R5, R6, 0x9910, RZ ;  /* 0x0000991006057816 */ /* 0x001fe200000000ff */
[----:B------:R0:W-:Y:S03]  /*4a80*/  @!P2 SYNCS.ARRIVE.TRANS64 RZ, [R10+URZ], R9 ;  /* 0x000000090affa9a7 */ /* 0x0001e6000800003f */
[----:B------:R-:W-:-:S13]  /*4a90*/  ISETP.NE.AND P1, PT, R5, 0x2, PT ;  /* 0x000000020500780c */ /* 0x000fda0003f25270 */
[----:B0-----:R-:W-:Y:S05]  /*4aa0*/  @P1 BRA `(.L_x_104) ;  /* 0x0000000000041947 */ /* 0x001fea0003800000 */
[----:B------:R-:W-:Y:S01]  /*4ab0*/  BPT.TRAP 0x1 ;  /* 0x000000040000795c */ /* 0x000fe20000300000 */
.L_x_104:
[----:B------:R-:W-:Y:S05]  /*4ac0*/  @P0 BRA `(.L_x_105) ;  /* 0x0000000000040947 */ /* 0x000fea0003800000 */
[----:B------:R-:W-:Y:S01]  /*4ad0*/  BPT.TRAP 0x1 ;  /* 0x000000040000795c */ /* 0x000fe20000300000 */
.L_x_105:
[----:B------:R-:W-:Y:S01]  /*4ae0*/  IMAD R11, R4, 0x1000, R11 ;  /* 0x00001000040b7824 */ /* 0x000fe200078e020b */
[----:B------:R-:W-:Y:S01]  /*4af0*/  R2UR UR9, R10 ;  /* 0x000000000a0972ca */ /* 0x000fe200000e0000 */
[----:B------:R-:W-:Y:S01]  /*4b00*/  VIADD R13, R13, 0xffffffff ;  /* 0xffffffff0d0d7836 */ /* 0x000fe20000000000 */
[----:B------:R-:W-:Y:S01]  /*4b10*/  UIADD3 UR4, UP0, UR20, 0xf0, URZ ;  /* 0x000000f014047890 */ /* 0x000fe2000ff1e03f */
[----:B------:R-:W-:Y:S01]  /*4b20*/  R2UR UR11, R19 ;  /* 0x00000000130b72ca */ /* 0x000fe200000e0000 */
[----:B------:R-:W-:Y:S01]  /*4b30*/  UIADD3 UR22, UP1, UR20, 0x1f0, URZ ;  /* 0x000001f014167890 */ /* 0x000fe2000ff3e03f */
[----:B------:R-:W-:Y:S01]  /*4b40*/  R2UR UR8, R11 ;  /* 0x000000000b0872ca */ /* 0x000fe200000e0000 */
[----:B------:R-:W-:Y:S01]  /*4b50*/  UIADD3.X UR5, URZ, UR21, URZ, UP0, !UPT ;  /* 0x000000153f057290 */ /* 0x000fe200087fe43f */
[----:B------:R-:W-:Y:S01]  /*4b60*/  R2UR UR10, R12 ;  /* 0x000000000c0a72ca */ /* 0x000fe200000e0000 */
[----:B------:R-:W-:Y:S01]  /*4b70*/  VIADD R4, R4, 0x1 ;  /* 0x0000000104047836 */ /* 0x000fe20000000000 */
[----:B------:R-:W-:Y:S01]  /*4b80*/  R2UR UR12, R2 ;  /* 0x00000000020c72ca */ /* 0x000fe200000e0000 */
[----:B------:R-:W-:Y:S01]  /*4b90*/  UIADD3.X UR23, URZ, UR21, URZ, UP1, !UPT ;  /* 0x000000153f177290 */ /* 0x000fe20008ffe43f */
[----:B------:R-:W-:Y:S01]  /*4ba0*/  R2UR UR18, R22 ;  /* 0x00000000161272ca */ /* 0x000fe200000e0000 */
[----:B------:R-:W-:Y:S01]  /*4bb0*/  UMOV UR6, 0x0 ;  /* 0x0000000000067882 */ /* 0x000fe20000000000 */
[----:B------:R-:W-:Y:S01]  /*4bc0*/  ISETP.GT.AND P3, PT, R13, 0x1, PT ;  /* 0x000000010d00780c */ /* 0x000fe20003f64270 */
[----:B------:R-:W-:Y:S01]  /*4bd0*/  UMOV UR7, 0x10000000 ;  /* 0x1000000000077882 */ /* 0x000fe20000000000 */
[----:B------:R-:W-:Y:S01]  /*4be0*/  ISETP.NE.AND P1, PT, R4, 0x3, PT ;  /* 0x000000030400780c */ /* 0x000fe20003f25270 */
[----:B------:R-:W-:-:S02]  /*4bf0*/  VIADD R12, R12, 0x20 ;  /* 0x000000200c0c7836 */ /* 0x000fc40000000000 */
[----:B------:R-:W-:Y:S01]  /*4c00*/  UIADD3 UR13, UR8, 0x100, URZ ;  /* 0x00000100080d7890 */ /* 0x000fe2000fffe03f */
[----:B------:R-:W-:Y:S01]  /*4c10*/  SEL R10, RZ, 0x1, P1 ;  /* 0x00000001ff0a7807 */ /* 0x000fe20000800000 */
[----:B------:R-:W-:Y:S01]  /*4c20*/  UIADD3 UR14, UR8, 0x3100, URZ ;  /* 0x00003100080e7890 */ /* 0x000fe2000fffe03f */
[----:B------:R-:W-:Y:S02]  /*4c30*/  SEL R4, R4, RZ, P1 ;  /* 0x000000ff04047207 */ /* 0x000fe40000800000 */
[----:B------:R-:W-:Y:S02]  /*4c40*/  LOP3.LUT R3, R3, R10, RZ, 0x3c, !PT ;  /* 0x0000000a03037212 */ /* 0x000fe400078e3cff */
[----:B------:R-:W-:Y:S02]  /*4c50*/  UMOV UR8, UR13 ;  /* 0x0000000d00087c82 */ /* 0x000fe40008000000 */
[----:B------:R0:W-:Y:S02]  /*4c60*/  UTMALDG.3D [UR8], [UR4], desc[UR6] ;  /* 0x00000608040075b4 */ /* 0x0001e40008011000 */
[----:B0-----:R-:W-:Y:S01]  /*4c70*/  UMOV UR8, UR14 ;  /* 0x0000000e00087c82 */ /* 0x001fe20008000000 */
[----:B------:R-:W-:-:S02]  /*4c80*/  UMOV UR11, UR18 ;  /* 0x00000012000b7c82 */ /* 0x000fc40008000000 */
[----:B------:R0:W-:Y:S02]  /*4c90*/  UTMALDG.3D [UR8], [UR22], desc[UR6] ;  /* 0x00000608160075b4 */ /* 0x0001e40008011000 */
[----:B0-----:R-:W-:Y:S05]  /*4ca0*/  @P3 BRA `(.L_x_106) ;  /* 0xfffffffc00503947 */ /* 0x001fea000383ffff */
.L_x_102:
[----:B------:R-:W-:Y:S05]  /*4cb0*/  BSYNC B1 ;  /* 0x0000000000017941 */ /* 0x000fea0003800000 */
.L_x_101:
[----:B------:R-:W2:Y:S01]  /*4cc0*/  LDL.64 R10, [R1] ;  /* 0x00000000010a7983 */ /* 0x000ea20000100a00 */
[----:B------:R-:W-:Y:S01]  /*4cd0*/  LOP3.LUT P4, RZ, R8, 0xff, RZ, 0xc0, !PT ;  /* 0x000000ff08ff7812 */ /* 0x000fe2000788c0ff */
[----:B------:R-:W-:Y:S01]  /*4ce0*/  VIADD R4, R7, UR40 ;  /* 0x0000002807047c36 */ /* 0x000fe20008000000 */
[----:B------:R-:W-:Y:S01]  /*4cf0*/  ULDC.64 UR4, c[0x0][0x650] ;  /* 0x0001940000047ab9 */ /* 0x000fe20000000a00 */
[----:B------:R-:W-:Y:S01]  /*4d00*/  IMAD.U32 R7, RZ, RZ, UR40 ;  /* 0x00000028ff077e24 */ /* 0x000fe2000f8e00ff */
[----:B------:R-:W-:Y:S01]  /*4d10*/  UISETP.GE.U32.AND UP0, UPT, UR40, 0x3, UPT ;  /* 0x000000032800788c */ /* 0x000fe2000bf06070 */
[----:B------:R-:W-:Y:S01]  /*4d20*/  BSSY B1, `(.L_x_107) ;  /* 0x000006f000017945 */ /* 0x000fe20003800000 */
[----:B------:R-:W-:Y:S01]  /*4d30*/  ISETP.GT.U32.AND P1, PT, R4, 0x2, PT ;  /* 0x000000020400780c */ /* 0x000fe20003f24070 */
[----:B------:R-:W-:Y:S01]  /*4d40*/  IMAD.MOV.U32 R19, RZ, RZ, -0x1 ;  /* 0xffffffffff137424 */ /* 0x000fe200078e00ff */
[----:B------:R-:W-:Y:S01]  /*4d50*/  PRMT R8, RZ, 0x7610, R8 ;  /* 0x00007610ff087816 */ /* 0x000fe20000000008 */
[----:B------:R-:W-:Y:S01]  /*4d60*/  IMAD.MOV.U32 R22, RZ, RZ, -0x1 ;  /* 0xffffffffff167424 */ /* 0x000fe200078e00ff */
[----:B------:R-:W-:-:S02]  /*4d70*/  ISETP.LT.U32.AND P1, PT, R7, 0x3, P1 ;  /* 0x000000030700780c */ /* 0x000fc40000f21070 */
[----:B------:R-:W-:Y:S01]  /*4d80*/  PLOP3.LUT P3, PT, PT, PT, UP0, 0x80, 0x0 ;  /* 0x000000000000781c */ /* 0x000fe20003f6f008 */
[----:B------:R-:W0:Y:S01]  /*4d90*/  @P4 S2R R3, SR_CgaCtaId ;  /* 0x0000000000034919 */ /* 0x000e220000008800 */
[----:B------:R-:W-:-:S04]  /*4da0*/  @P4 MOV R2, 0x400 ;  /* 0x0000040000024802 */ /* 0x000fc80000000f00 */
[----:B0-----:R-:W-:Y:S01]  /*4db0*/  @P4 LEA R5, R3, R2, 0x18 ;  /* 0x0000000203054211 */ /* 0x001fe200078ec0ff */
[----:B------:R-:W-:-:S03]  /*4dc0*/  IMAD.WIDE.U32 R2, R4, -0x55555555, RZ ;  /* 0xaaaaaaab04027825 */ /* 0x000fc600078e00ff */
[----:B------:R0:W-:Y:S01]  /*4dd0*/  @P4 SYNCS.ARRIVE.TRANS64.A1T0 RZ, [R5+URZ+0x68], RZ ;  /* 0x000068ff05ff49a7 */ /* 0x0001e2000810003f */
[----:B------:R-:W-:Y:S01]  /*4de0*/  IMAD.MOV.U32 R2, RZ, RZ, -0x1 ;  /* 0xffffffffff027424 */ /* 0x000fe200078e00ff */
[----:B0-----:R-:W-:Y:S02]  /*4df0*/  SHF.R.U32.HI R5, RZ, 0x1, R3 ;  /* 0x00000001ff057819 */ /* 0x001fe40000011603 */
[----:B------:R-:W-:-:S03]  /*4e00*/  SEL R3, RZ, 0x1, !P1 ;  /* 0x00000001ff037807 */ /* 0x000fc60004800000 */
[----:B------:R-:W-:Y:S01]  /*4e10*/  IMAD R7, R5, -0x3, R4 ;  /* 0xfffffffd05077824 */ /* 0x000fe200078e0204 */
[----:B------:R-:W-:Y:S02]  /*4e20*/  LOP3.LUT R0, R0, R3, RZ, 0x3c, !PT ;  /* 0x0000000300007212 */ /* 0x000fe400078e3cff */
[----:B------:R-:W-:Y:S02]  /*4e30*/  PRMT R3, RZ, 0x7610, R3 ;  /* 0x00007610ff037816 */ /* 0x000fe40000000003 */
[----:B------:R-:W-:Y:S02]  /*4e40*/  @P3 LOP3.LUT R0, R0, 0x1, R5, 0x78, !PT ;  /* 0x0000000100003812 */ /* 0x000fe400078e7805 */
[----:B--2---:R-:W-:-:S04]  /*4e50*/  IADD3 R18, P4, R18, R10, RZ ;  /* 0x0000000a12127210 */ /* 0x004fc80007f9e0ff */
[----:B------:R-:W-:Y:S01]  /*4e60*/  ISETP.GE.U32.AND P1, PT, R18, UR4, PT ;  /* 0x0000000412007c0c */ /* 0x000fe2000bf26070 */
[----:B------:R-:W-:-:S05]  /*4e70*/  IMAD.X R17, R17, 0x1, R23, P4 ;  /* 0x0000000111117824 */ /* 0x000fca00020e0617 */
[----:B------:R-:W-:-:S13]  /*4e80*/  ISETP.GE.U32.AND.EX P1, PT, R17, UR5, PT, P1 ;  /* 0x0000000511007c0c */ /* 0x000fda000bf26110 */
[----:B------:R-:W-:Y:S05]  /*4e90*/  @P1 BRA `(.L_x_108) ;  /* 0x00000004005c1947 */ /* 0x000fea0003800000 */
[----:B------:R-:W0:Y:S01]  /*4ea0*/  S2R R11, SR_CTAID.X ;  /* 0x00000000000b7919 */ /* 0x000e220000002500 */
[----:B------:R-:W-:Y:S01]  /*4eb0*/  ULDC.64 UR4, c[0x0][0x628] ;  /* 0x00018a0000047ab9 */ /* 0x000fe20000000a00 */
[----:B------:R-:W1:Y:S01]  /*4ec0*/  LDC R12, c[0x0][0x144] ;  /* 0x00005100ff0c7b82 */ /* 0x000e620000000800 */
[----:B------:R-:W-:Y:S01]  /*4ed0*/  ISETP.NE.U32.AND P1, PT, RZ, UR4, PT ;  /* 0x00000004ff007c0c */ /* 0x000fe2000bf25070 */
[----:B------:R-:W2:Y:S01]  /*4ee0*/  S2R R9, SR_CTAID.Y ;  /* 0x0000000000097919 */ /* 0x000ea20000002600 */
[----:B------:R-:W-:Y:S01]  /*4ef0*/  ULDC UR6, c[0x0][0x150] ;  /* 0x0000540000067ab9 */ /* 0x000fe20000000800 */
[----:B------:R-:W-:Y:S01]  /*4f00*/  ULDC UR7, c[0x0][0x630] ;  /* 0x00018c0000077ab9 */ /* 0x000fe20000000800 */
[----:B------:R-:W-:Y:S01]  /*4f10*/  ISETP.NE.AND.EX P1, PT, RZ, UR5, PT, P1 ;  /* 0x00000005ff007c0c */ /* 0x000fe2000bf25310 */
[----:B------:R-:W-:Y:S01]  /*4f20*/  IMAD.MOV.U32 R2, RZ, RZ, R18 ;  /* 0x000000ffff027224 */ /* 0x000fe200078e0012 */
[----:B0-----:R-:W-:-:S05]  /*4f30*/  I2FP.F32.U32 R3, R11 ;  /* 0x0000000b00037245 */ /* 0x001fca0000201000 */
[----:B------:R-:W-:Y:S01]  /*4f40*/  FMUL R14, R3, UR6 ;  /* 0x00000006030e7c20 */ /* 0x000fe20008400000 */
[----:B------:R-:W-:-:S05]  /*4f50*/  IMAD.MOV.U32 R3, RZ, RZ, R17 ;  /* 0x000000ffff037224 */ /* 0x000fca00078e0011 */
[----:B--2---:R-:W-:Y:S05]  /*4f60*/  @!P1 BRA `(.L_x_109) ;  /* 0x0000000000289947 */ /* 0x004fea0003800000 */
[----:B------:R-:W-:Y:S02]  /*4f70*/  ULDC UR6, c[0x0][0x634] ;  /* 0x00018d0000067ab9 */ /* 0x000fe40000000800 */
[----:B------:R-:W-:-:S05]  /*4f80*/  IADD3 R3, P1, R18, UR6, RZ ;  /* 0x0000000612037c10 */ /* 0x000fca000ff3e0ff */
[----:B------:R-:W-:-:S04]  /*4f90*/  IMAD.X R13, RZ, RZ, R17, P1 ;  /* 0x000000ffff0d7224 */ /* 0x000fc800008e0611 */
[----:B------:R-:W-:-:S04]  /*4fa0*/  IMAD.WIDE.U32 R4, R13, UR4, RZ ;  /* 0x000000040d047c25 */ /* 0x000fc8000f8e00ff */
[----:B------:R-:W-:-:S04]  /*4fb0*/  IMAD.WIDE.U32 R4, P1, R3, UR5, R4 ;  /* 0x0000000503047c25 */ /* 0x000fc8000f820004 */
[----:B------:R-:W-:-:S04]  /*4fc0*/  IMAD.WIDE.U32 R2, R3, UR4, RZ ;  /* 0x0000000403027c25 */ /* 0x000fc8000f8e00ff */
[----:B------:R-:W-:Y:S01]  /*4fd0*/  IMAD.MOV.U32 R2, RZ, RZ, R5 ;  /* 0x000000ffff027224 */ /* 0x000fe200078e0005 */
[----:B------:R-:W-:Y:S01]  /*4fe0*/  IADD3 RZ, P3, R3, R4, RZ ;  /* 0x0000000403ff7210 */ /* 0x000fe20007f7e0ff */
[----:B------:R-:W-:-:S04]  /*4ff0*/  IMAD.X R3, RZ, RZ, RZ, P1 ;  /* 0x000000ffff037224 */ /* 0x000fc800008e06ff */
[----:B------:R-:W-:-:S08]  /*5000*/  IMAD.WIDE.U32.X R2, R13, UR5, R2, P3 ;  /* 0x000000050d027c25 */ /* 0x000fd000098e0402 */
.L_x_109:
[--C-:B------:R-:W-:Y:S01]  /*5010*/  SHF.R.U64 R10, R2, UR7, R3.reuse ;  /* 0x00000007020a7c19 */ /* 0x100fe20008001203 */
[----:B------:R-:W0:Y:S01]  /*5020*/  F2I.U32.TRUNC.NTZ R14, R14 ;  /* 0x0000000e000e7305 */ /* 0x000e22000020f000 */
[----:B------:R-:W-:Y:S01]  /*5030*/  SHF.R.U32.HI R2, RZ, UR7, R3 ;  /* 0x00000007ff027c19 */ /* 0x000fe20008011603 */
[----:B------:R-:W-:Y:S01]  /*5040*/  ULDC.64 UR4, c[0x0][0x620] ;  /* 0x0001880000047ab9 */ /* 0x000fe20000000a00 */
[----:B------:R-:W-:Y:S01]  /*5050*/  IADD3 R5, P1, RZ, -R10, RZ ;  /* 0x8000000aff057210 */ /* 0x000fe20007f3e0ff */
[----:B------:R-:W-:Y:S01]  /*5060*/  IMAD.MOV.U32 R3, RZ, RZ, R17 ;  /* 0x000000ffff037224 */ /* 0x000fe200078e0011 */
[----:B------:R-:W-:-:S03]  /*5070*/  ULDC.64 UR6, c[0x0][0x640] ;  /* 0x0001900000067ab9 */ /* 0x000fc60000000a00 */
[----:B------:R-:W-:Y:S01]  /*5080*/  IMAD.X R2, RZ, RZ, ~R2, P1 ;  /* 0x000000ffff027224 */ /* 0x000fe200008e0e02 */
[----:B------:R-:W-:-:S03]  /*5090*/  ISETP.NE.U32.AND P1, PT, RZ, UR6, PT ;  /* 0x00000006ff007c0c */ /* 0x000fc6000bf25070 */
[----:B------:R-:W-:Y:S01]  /*50a0*/  IMAD R4, R2, UR4, RZ ;  /* 0x0000000402047c24 */ /* 0x000fe2000f8e02ff */
[----:B------:R-:W-:Y:S01]  /*50b0*/  ISETP.NE.AND.EX P1, PT, RZ, UR7, PT, P1 ;  /* 0x00000007ff007c0c */ /* 0x000fe2000bf25310 */
[----:B------:R-:W-:-:S04]  /*50c0*/  IMAD.MOV.U32 R2, RZ, RZ, R18 ;  /* 0x000000ffff027224 */ /* 0x000fc800078e0012 */
[----:B------:R-:W-:Y:S01]  /*50d0*/  IMAD.WIDE.U32 R2, R5, UR4, R2 ;  /* 0x0000000405027c25 */ /* 0x000fe2000f8e0002 */
[----:B------:R-:W-:-:S03]  /*50e0*/  ULDC UR4, c[0x0][0x618] ;  /* 0x0001860000047ab9 */ /* 0x000fc60000000800 */
[----:B------:R-:W-:Y:S01]  /*50f0*/  IMAD R5, R5, UR5, R4 ;  /* 0x0000000505057c24 */ /* 0x000fe2000f8e0204 */
[----:B------:R-:W-:Y:S01]  /*5100*/  ULDC UR5, c[0x0][0x154] ;  /* 0x0000550000057ab9 */ /* 0x000fe20000000800 */
[----:B0-----:R-:W-:Y:S02]  /*5110*/  IMAD.MOV R4, RZ, RZ, -R14 ;  /* 0x000000ffff047224 */ /* 0x001fe400078e0a0e */
[----:B------:R-:W0:Y:S01]  /*5120*/  LDC R14, c[0x0][0x148] ;  /* 0x00005200ff0e7b82 */ /* 0x000e220000000800 */
[----:B------:R-:W-:Y:S02]  /*5130*/  IMAD.IADD R3, R3, 0x1, R5 ;  /* 0x0000000103037824 */ /* 0x000fe400078e0205 */
[----:B-1----:R-:W-:Y:S01]  /*5140*/  IMAD R11, R12, R4, R11 ;  /* 0x000000040c0b7224 */ /* 0x002fe200078e020b */
[----:B------:R-:W-:Y:S02]  /*5150*/  I2FP.F32.U32 R4, R9 ;  /* 0x0000000900047245 */ /* 0x000fe40000201000 */
[----:B------:R-:W-:-:S02]  /*5160*/  SHF.R.U64 R12, R2, UR4, R3 ;  /* 0x00000004020c7c19 */ /* 0x000fc40008001203 */
[----:B------:R-:W-:Y:S01]  /*5170*/  SHF.R.U32.HI R3, RZ, UR4, R3 ;  /* 0x00000004ff037c19 */ /* 0x000fe20008011603 */
[----:B------:R-:W-:Y:S01]  /*5180*/  FMUL R4, R4, UR5 ;  /* 0x0000000504047c20 */ /* 0x000fe20008400000 */
[----:B------:R-:W-:Y:S02]  /*5190*/  ULDC UR4, c[0x0][0x608] ;  /* 0x0001820000047ab9 */ /* 0x000fe40000000800 */
[--C-:B------:R-:W-:Y:S01]  /*51a0*/  SHF.R.U64 R15, R12, UR4, R3.reuse ;  /* 0x000000040c0f7c19 */ /* 0x100fe20008001203 */
[----:B------:R1:W2:Y:S01]  /*51b0*/  F2I.U32.TRUNC.NTZ R20, R4 ;  /* 0x0000000400147305 */ /* 0x0002a2000020f000 */
[----:B------:R-:W-:Y:S01]  /*51c0*/  SHF.R.U32.HI R2, RZ, UR4, R3 ;  /* 0x00000004ff027c19 */ /* 0x000fe20008011603 */
[----:B------:R-:W-:-:S03]  /*51d0*/  ULDC UR4, c[0x0][0x658] ;  /* 0x0001960000047ab9 */ /* 0x000fc60000000800 */
[--C-:B------:R-:W-:Y:S02]  /*51e0*/  SHF.R.U64 R13, R15, UR4, R2.reuse ;  /* 0x000000040f0d7c19 */ /* 0x100fe40008001202 */
[----:B------:R-:W-:-:S03]  /*51f0*/  SHF.R.U32.HI R19, RZ, UR4, R2 ;  /* 0x00000004ff137c19 */ /* 0x000fc60008011602 */
[----:B------:R-:W-:Y:S02]  /*5200*/  IMAD.MOV.U32 R2, RZ, RZ, R13 ;  /* 0x000000ffff027224 */ /* 0x000fe400078e000d */
[----:B------:R-:W-:Y:S01]  /*5210*/  IMAD.MOV.U32 R3, RZ, RZ, R19 ;  /* 0x000000ffff037224 */ /* 0x000fe200078e0013 */
[----:B-1----:R-:W-:Y:S06]  /*5220*/  @!P1 BRA `(.L_x_110) ;  /* 0x0000000000289947 */ /* 0x002fec0003800000 */
        /* <DEDUP_REMOVED lines=10> */
.L_x_110:
[----:B------:R-:W1:Y:S01]  /*52d0*/  LDC R4, c[0x0][0x65c] ;  /* 0x00019700ff047b82 */ /* 0x000e620000000800 */
[----:B------:R-:W-:Y:S01]  /*52e0*/  ULDC UR4, c[0x0][0x648] ;  /* 0x0001920000047ab9 */ /* 0x000fe20000000800 */
[----:B------:R-:W-:Y:S01]  /*52f0*/  LOP3.LUT R15, R15, UR16, RZ, 0xc0, !PT ;  /* 0x000000100f0f7c12 */ /* 0x000fe2000f8ec0ff */
[----:B--2---:R-:W-:Y:S01]  /*5300*/  IMAD.MOV R20, RZ, RZ, -R20 ;  /* 0x000000ffff147224 */ /* 0x004fe200078e0a14 */
[----:B------:R-:W-:Y:S01]  /*5310*/  SHF.R.U64 R2, R2, UR4, R3 ;  /* 0x0000000402027c19 */ /* 0x000fe20008001203 */
[----:B------:R-:W-:Y:S01]  /*5320*/  ULDC UR4, c[0x0][0x638] ;  /* 0x00018e0000047ab9 */ /* 0x000fe20000000800 */
[----:B------:R-:W-:Y:S01]  /*5330*/  LOP3.LUT R12, R12, UR15, RZ, 0xc0, !PT ;  /* 0x0000000f0c0c7c12 */ /* 0x000fe2000f8ec0ff */
[----:B------:R-:W-:Y:S01]  /*5340*/  ULDC UR5, c[0x0][0x610] ;  /* 0x0001840000057ab9 */ /* 0x000fe20000000800 */
[----:B------:R-:W-:Y:S01]  /*5350*/  IMAD.MOV.U32 R3, RZ, RZ, 0x1 ;  /* 0x00000001ff037424 */ /* 0x000fe200078e00ff */
[----:B-1----:R-:W-:Y:S01]  /*5360*/  ISETP.NE.AND P1, PT, R4, 0x1, PT ;  /* 0x000000010400780c */ /* 0x002fe20003f25270 */
[----:B------:R-:W-:-:S02]  /*5370*/  IMAD.MOV R4, RZ, RZ, -R2 ;  /* 0x000000ffff047224 */ /* 0x000fc400078e0a02 */
[----:B------:R-:W-:Y:S02]  /*5380*/  IMAD R2, R2, UR17, R15 ;  /* 0x0000001102027c24 */ /* 0x000fe4000f8e020f */
[----:B------:R-:W-:Y:S01]  /*5390*/  IMAD R13, R4, UR4, R13 ;  /* 0x00000004040d7c24 */ /* 0x000fe2000f8e020d */
[----:B------:R-:W-:-:S07]  /*53a0*/  ULDC UR4, c[0x0][0x600] ;  /* 0x0001800000047ab9 */ /* 0x000fce0000000800 */
[----:B0-----:R-:W-:-:S04]  /*53b0*/  @P1 IMAD R11, R14, R20, R9 ;  /* 0x000000140e0b1224 */ /* 0x001fc800078e0209 */
[----:B------:R-:W-:Y:S02]  /*53c0*/  IMAD R11, R2, UR5, R11 ;  /* 0x00000005020b7c24 */ /* 0x000fe4000f8e020b */
[----:B------:R-:W-:-:S05]  /*53d0*/  IMAD R2, R13, UR4, R12 ;  /* 0x000000040d027c24 */ /* 0x000fca000f8e020c */
[----:B------:R-:W-:Y:S02]  /*53e0*/  SEL R22, R2, R11, !P1 ;  /* 0x0000000b02167207 */ /* 0x000fe40004800000 */
[----:B------:R-:W-:Y:S01]  /*53f0*/  SEL R19, R11, R2, !P1 ;  /* 0x000000020b137207 */ /* 0x000fe20004800000 */
[----:B------:R-:W-:-:S07]  /*5400*/  IMAD.MOV.U32 R2, RZ, RZ, R10 ;  /* 0x000000ffff027224 */ /* 0x000fce00078e000a */
.L_x_108:
[----:B------:R-:W-:Y:S05]  /*5410*/  BSYNC B1 ;  /* 0x0000000000017941 */ /* 0x000fea0003800000 */
.L_x_107:
[----:B------:R-:W-:-:S13]  /*5420*/  LOP3.LUT P1, RZ, R3, 0xff, RZ, 0xc0, !PT ;  /* 0x000000ff03ff7812 */ /* 0x000fda000782c0ff */
[----:B------:R-:W-:Y:S05]  /*5430*/  @P1 BRA `(.L_x_111) ;  /* 0xfffffff400381947 */ /* 0x000fea000383ffff */
[----:B------:R-:W-:Y:S05]  /*5440*/  BSYNC B0 ;  /* 0x0000000000007941 */ /* 0x000fea0003800000 */
.L_x_99:
[----:B------:R-:W-:-:S03]  /*5450*/  UMOV UR4, 0xffffffff ;  /* 0xffffffff00047882 */ /* 0x000fc60000000000 */
[----:B------:R-:W-:Y:S05]  /*5460*/  BRA.DIV UR4, `(.L_x_112) ;  /* 0x00000006041c7947 */ /* 0x000fea000b800000 */
[----:B------:R-:W-:-:S13]  /*5470*/  ELECT P6, URZ, PT ;  /* 0x00000000003f782f */ /* 0x000fda00038c0000 */
.L_x_127:
[----:B------:R-:W-:Y:S04]  /*5480*/  BSSY B0, `(.L_x_113) ;  /* 0x0000022000007945 */ /* 0x000fe80003800000 */
[----:B------:R-:W-:Y:S05]  /*5490*/  @!P6 BRA `(.L_x_114) ;  /* 0x000000000080e947 */ /* 0x000fea0003800000 */
[----:B------:R-:W-:-:S04]  /*54a0*/  LOP3.LUT R16, R16, 0x2, RZ, 0xfc, !PT ;  /* 0x0000000210107812 */ /* 0x000fc800078efcff */
[----:B------:R-:W-:-:S13]  /*54b0*/  ISETP.NE.AND P0, PT, R16, 0x3, PT ;  /* 0x000000031000780c */ /* 0x000fda0003f05270 */
[----:B------:R-:W-:Y:S05]  /*54c0*/  @!P0 BRA `(.L_x_115) ;  /* 0x0000000000048947 */ /* 0x000fea0003800000 */
[----:B------:R-:W-:Y:S01]  /*54d0*/  BPT.TRAP 0x1 ;  /* 0x000000040000795c */ /* 0x000fe20000300000 */
.L_x_115:
[----:B------:R-:W0:Y:S01]  /*54e0*/  S2R R3, SR_CgaCtaId ;  /* 0x0000000000037919 */ /* 0x000e220000008800 */
[----:B------:R-:W-:Y:S02]  /*54f0*/  MOV R2, 0x400 ;  /* 0x0000040000027802 */ /* 0x000fe40000000f00 */
[----:B------:R-:W-:Y:S02]  /*5500*/  SHF.L.U32 R4, R0, 0x1f, RZ ;  /* 0x0000001f00047819 */ /* 0x000fe400000006ff */
[----:B0-----:R-:W-:-:S05]  /*5510*/  LEA R2, R3, R2, 0x18 ;  /* 0x0000000203027211 */ /* 0x001fca00078ec0ff */
[----:B------:R-:W-:-:S04]  /*5520*/  VIADD R2, R2, 0x18 ;  /* 0x0000001802027836 */ /* 0x000fc80000000000 */
[C---:B------:R-:W-:Y:S02]  /*5530*/  IMAD R9, R7.reuse, 0x8, R2 ;  /* 0x0000000807097824 */ /* 0x040fe400078e0202 */
[----:B------:R-:W-:Y:S02]  /*5540*/  VIADD R7, R7, 0x1 ;  /* 0x0000000107077836 */ /* 0x000fe40000000000 */
[----:B------:R-:W0:Y:S03]  /*5550*/  SYNCS.PHASECHK.TRANS64.TRYWAIT P0, [R9+URZ], R4 ;  /* 0x00000004090075a7 */ /* 0x000e26000800017f */
[----:B------:R-:W-:-:S04]  /*5560*/  ISETP.NE.AND P1, PT, R7, 0x3, PT ;  /* 0x000000030700780c */ /* 0x000fc80003f25270 */
[----:B------:R-:W-:Y:S02]  /*5570*/  SEL R3, RZ, 0x1, P1 ;  /* 0x00000001ff037807 */ /* 0x000fe40000800000 */
[----:B------:R-:W-:Y:S02]  /*5580*/  SEL R7, R7, RZ, P1 ;  /* 0x000000ff07077207 */ /* 0x000fe40000800000 */
[----:B------:R-:W-:-:S03]  /*5590*/  LOP3.LUT R11, R0, R3, RZ, 0x3c, !PT ;  /* 0x00000003000b7212 */ /* 0x000fc600078e3cff */
[----:B------:R-:W-:Y:S01]  /*55a0*/  IMAD R6, R7, 0x8, R2 ;  /* 0x0000000807067824 */ /* 0x000fe200078e0202 */
[----:B------:R-:W-:Y:S01]  /*55b0*/  SHF.L.U32 R5, R11, 0x1f, RZ ;  /* 0x0000001f0b057819 */ /* 0x000fe200000006ff */
[----:B0-----:R-:W-:Y:S06]  /*55c0*/  @!P0 BRA `(.L_x_116) ;  /* 0x0000000000e48947 */ /* 0x001fec0003800000 */
.L_x_128:
[----:B------:R-:W1:Y:S01]  /*55d0*/  SYNCS.PHASECHK.TRANS64.TRYWAIT P0, [R6+URZ], R5 ;  /* 0x00000005060075a7 */ /* 0x000e62000800017f */
[----:B------:R-:W-:-:S05]  /*55e0*/  VIADD R0, R7, 0x1 ;  /* 0x0000000107007836 */ /* 0x000fca0000000000 */
[----:B------:R-:W-:-:S04]  /*55f0*/  ISETP.NE.AND P1, PT, R0, 0x3, PT ;  /* 0x000000030000780c */ /* 0x000fc80003f25270 */
[----:B0-----:R-:W-:Y:S02]  /*5600*/  SEL R4, RZ, 0x1, P1 ;  /* 0x00000001ff047807 */ /* 0x001fe40000800000 */
[----:B------:R-:W-:Y:S02]  /*5610*/  SEL R3, R0, RZ, P1 ;  /* 0x000000ff00037207 */ /* 0x000fe40000800000 */
[----:B------:R-:W-:Y:S01]  /*5620*/  LOP3.LUT R0, R11, R4, RZ, 0x3c, !PT ;  /* 0x000000040b007212 */ /* 0x000fe200078e3cff */
[----:B-1----:R-:W-:Y:S06]  /*5630*/  @!P0 BRA `(.L_x_117) ;  /* 0x0000000000dc8947 */ /* 0x002fec0003800000 */
.L_x_129:
[----:B------:R-:W-:Y:S01]  /*5640*/  IMAD R3, R3, 0x8, R2 ;  /* 0x0000000803037824 */ /* 0x000fe200078e0202 */
[----:B------:R-:W-:-:S07]  /*5650*/  SHF.L.U32 R0, R0, 0x1f, RZ ;  /* 0x0000001f00007819 */ /* 0x000fce00000006ff */
.L_x_118:
[----:B-1----:R1:W2:Y:S02]  /*5660*/  SYNCS.PHASECHK.TRANS64.TRYWAIT P0, [R3+URZ], R0 ;  /* 0x00000000030075a7 */ /* 0x0022a4000800017f */
[----:B--2---:R-:W-:Y:S05]  /*5670*/  @!P0 NANOSLEEP.SYNCS 0x989680 ;  /* 0x009896800000895d */ /* 0x004fea0003900000 */
[----:B------:R-:W2:Y:S02]  /*5680*/  @!P0 SYNCS.PHASECHK.TRANS64 P0, [R3+URZ], R0 ;  /* 0x00000000030085a7 */ /* 0x000ea4000800007f */
[----:B--2---:R-:W-:Y:S05]  /*5690*/  @!P0 BRA `(.L_x_118) ;  /* 0xfffffffc00f08947 */ /* 0x004fea000383ffff */
.L_x_114:
[----:B------:R-:W-:Y:S05]  /*56a0*/  BSYNC B0 ;  /* 0x0000000000007941 */ /* 0x000fea0003800000 */
.L_x_113:
[----:B------:R-:W-:Y:S05]  /*56b0*/  EXIT ;  /* 0x000000000000794d */ /* 0x000fea0003800000 */
.L_x_15:
[----:B-1----:R1:W2:Y:S02]  /*56c0*/  SYNCS.PHASECHK.TRANS64.TRYWAIT P0, [R63+URZ], R0 ;  /* 0x000000003f0075a7 */ /* 0x0022a4000800017f */
[----:B--2---:R-:W-:Y:S05]  /*56d0*/  @!P0 NANOSLEEP.SYNCS 0x989680 ;  /* 0x009896800000895d */ /* 0x004fea0003900000 */
[----:B------:R-:W2:Y:S02]  /*56e0*/  @!P0 SYNCS.PHASECHK.TRANS64 P0, [R63+URZ], R0 ;  /* 0x000000003f0085a7 */ /* 0x000ea4000800007f */
[----:B--2---:R-:W-:Y:S05]  /*56f0*/  @!P0 BRA `(.L_x_15) ;  /* 0xfffffffc00f08947 */ /* 0x004fea000383ffff */
[----:B------:R-:W-:Y:S05]  /*5700*/  BRA `(.L_x_119) ;  /* 0xffffffbc00747947 */ /* 0x000fea000383ffff */
.L_x_20:
[----:B--2---:R2:W3:Y:S02]  /*5710*/  SYNCS.PHASECHK.TRANS64.TRYWAIT P1, [R3+URZ], R0 ;  /* 0x00000000030075a7 */ /* 0x0044e4000802017f */
[----:B---3--:R-:W-:Y:S05]  /*5720*/  @!P1 NANOSLEEP.SYNCS 0x989680 ;  /* 0x009896800000995d */ /* 0x008fea0003900000 */
[----:B------:R-:W3:Y:S02]  /*5730*/  @!P1 SYNCS.PHASECHK.TRANS64 P1, [R3+URZ], R0 ;  /* 0x00000000030095a7 */ /* 0x000ee4000802007f */
[----:B---3--:R-:W-:Y:S05]  /*5740*/  @!P1 BRA `(.L_x_20) ;  /* 0xfffffffc00f09947 */ /* 0x008fea000383ffff */
[----:B------:R-:W-:Y:S05]  /*5750*/  BRA `(.L_x_19) ;  /* 0xffffffbc00d87947 */ /* 0x000fea000383ffff */
.L_x_25:
[----:B--2---:R-:W-:-:S04]  /*5760*/  IMAD.U32 R4, RZ, RZ, UR4 ;  /* 0x00000004ff047e24 */ /* 0x004fc8000f8e00ff */
[----:B------:R2:W3:Y:S03]  /*5770*/  SYNCS.PHASECHK.TRANS64.TRYWAIT P1, [R4+URZ], R3 ;  /* 0x00000003040075a7 */ /* 0x0004e6000802017f */
[----:B---3--:R-:W-:Y:S05]  /*5780*/  @!P1 NANOSLEEP.SYNCS 0x989680 ;  /* 0x009896800000995d */ /* 0x008fea0003900000 */
[----:B------:R-:W3:Y:S02]  /*5790*/  @!P1 SYNCS.PHASECHK.TRANS64 P1, [R4+URZ], R3 ;  /* 0x00000003040095a7 */ /* 0x000ee4000802007f */
[----:B---3--:R-:W-:Y:S05]  /*57a0*/  @!P1 BRA `(.L_x_25) ;  /* 0xfffffffc00ec9947 */ /* 0x008fea000383ffff */
[----:B------:R-:W-:Y:S05]  /*57b0*/  BRA `(.L_x_24) ;  /* 0xffffffc000507947 */ /* 0x000fea000383ffff */
.L_x_31:
[----:B---3--:R3:W4:Y:S02]  /*57c0*/  SYNCS.PHASECHK.TRANS64.TRYWAIT P0, [R63+URZ+0x10], R0 ;  /* 0x000010003f0075a7 */ /* 0x008724000800017f */
[----:B----4-:R-:W-:Y:S05]  /*57d0*/  @!P0 NANOSLEEP.SYNCS 0x989680 ;  /* 0x009896800000895d */ /* 0x010fea0003900000 */
[----:B------:R-:W4:Y:S02]  /*57e0*/  @!P0 SYNCS.PHASECHK.TRANS64 P0, [R63+URZ+0x10], R0 ;  /* 0x000010003f0085a7 */ /* 0x000f24000800007f */
[----:B----4-:R-:W-:Y:S05]  /*57f0*/  @!P0 BRA `(.L_x_31) ;  /* 0xfffffffc00f08947 */ /* 0x010fea000383ffff */
[----:B------:R-:W-:Y:S05]  /*5800*/  BRA `(.L_x_120) ;  /* 0xffffffc400487947 */ /* 0x000fea000383ffff */
.L_x_100:
[----:B------:R-:W-:Y:S01]  /*5810*/  BSSY B1, `(.L_x_121) ;  /* 0x0000006000017945 */ /* 0x000fe20003800000 */
[----:B------:R-:W-:-:S07]  /*5820*/  IMAD.MOV.U32 R15, RZ, RZ, -0x1 ;  /* 0xffffffffff0f7424 */ /* 0x000fce00078e00ff */
[----:B-----5:R-:W-:Y:S05]  /*5830*/  WARPSYNC.COLLECTIVE R15, `(.L_x_122) ;  /* 0x000000000f0c7348 */ /* 0x020fea0003c00000 */
[----:B------:R-:W-:Y:S02]  /*5840*/  ELECT P6, UR62, PT ;  /* 0x00000000003e782f */ /* 0x000fe400038c0000 */
[----:B------:R-:W-:Y:S01]  /*5850*/  MOV R14, UR62 ;  /* 0x0000003e000e7c02 */ /* 0x000fe20008000f00 */
[----:B-----5:R-:W-:Y:S10]  /*5860*/  ENDCOLLECTIVE ;  /* 0x000000000000791b */ /* 0x020ff40003800000 */
.L_x_122:
[----:B------:R-:W-:Y:S05]  /*5870*/  BSYNC B1 ;  /* 0x0000000000017941 */ /* 0x000fea0003800000 */
.L_x_121:
[----:B------:R-:W-:Y:S05]  /*5880*/  BRA `(.L_x_123) ;  /* 0xfffffff000307947 */ /* 0x000fea000383ffff */
.L_x_103:
[----:B0-----:R0:W1:Y:S02]  /*5890*/  SYNCS.PHASECHK.TRANS64.TRYWAIT P1, [R10+URZ+0x18], R5 ;  /* 0x000018050a0075a7 */ /* 0x001064000802017f */
[----:B-1----:R-:W-:Y:S05]  /*58a0*/  @!P1 NANOSLEEP.SYNCS 0x989680 ;  /* 0x009896800000995d */ /* 0x002fea0003900000 */
[----:B------:R-:W1:Y:S02]  /*58b0*/  @!P1 SYNCS.PHASECHK.TRANS64 P1, [R10+URZ+0x18], R5 ;  /* 0x000018050a0095a7 */ /* 0x000e64000802007f */
[----:B-1----:R-:W-:Y:S05]  /*58c0*/  @!P1 BRA `(.L_x_103) ;  /* 0xfffffffc00f09947 */ /* 0x002fea000383ffff */
[----:B------:R-:W-:Y:S05]  /*58d0*/  BRA `(.L_x_124) ;  /* 0xfffffff000647947 */ /* 0x000fea000383ffff */
.L_x_112:
[----:B------:R-:W-:Y:S01]  /*58e0*/  BSSY B0, `(.L_x_125) ;  /* 0x0000006000007945 */ /* 0x000fe20003800000 */
[----:B------:R-:W-:-:S07]  /*58f0*/  IMAD.MOV.U32 R15, RZ, RZ, -0x1 ;  /* 0xffffffffff0f7424 */ /* 0x000fce00078e00ff */
[----:B-----5:R-:W-:Y:S05]  /*5900*/  WARPSYNC.COLLECTIVE R15, `(.L_x_126) ;  /* 0x000000000f0c7348 */ /* 0x020fea0003c00000 */
[----:B------:R-:W-:Y:S02]  /*5910*/  ELECT P6, UR62, PT ;  /* 0x00000000003e782f */ /* 0x000fe400038c0000 */
[----:B------:R-:W-:Y:S01]  /*5920*/  MOV R14, UR62 ;  /* 0x0000003e000e7c02 */ /* 0x000fe20008000f00 */
[----:B-----5:R-:W-:Y:S10]  /*5930*/  ENDCOLLECTIVE ;  /* 0x000000000000791b */ /* 0x020ff40003800000 */
.L_x_126:
[----:B------:R-:W-:Y:S05]  /*5940*/  BSYNC B0 ;  /* 0x0000000000007941 */ /* 0x000fea0003800000 */
.L_x_125:
[----:B------:R-:W-:Y:S05]  /*5950*/  BRA `(.L_x_127) ;  /* 0xfffffff800c87947 */ /* 0x000fea000383ffff */
.L_x_116:
[----:B0-----:R0:W1:Y:S02]  /*5960*/  SYNCS.PHASECHK.TRANS64.TRYWAIT P0, [R9+URZ], R4 ;  /* 0x00000004090075a7 */ /* 0x001064000800017f */
[----:B-1----:R-:W-:Y:S05]  /*5970*/  @!P0 NANOSLEEP.SYNCS 0x989680 ;  /* 0x009896800000895d */ /* 0x002fea0003900000 */
[----:B------:R-:W1:Y:S02]  /*5980*/  @!P0 SYNCS.PHASECHK.TRANS64 P0, [R9+URZ], R4 ;  /* 0x00000004090085a7 */ /* 0x000e64000800007f */
[----:B-1----:R-:W-:Y:S05]  /*5990*/  @!P0 BRA `(.L_x_116) ;  /* 0xfffffffc00f08947 */ /* 0x002fea000383ffff */
[----:B------:R-:W-:Y:S05]  /*59a0*/  BRA `(.L_x_128) ;  /* 0xfffffffc00087947 */ /* 0x000fea000383ffff */
.L_x_117:
[----:B0-----:R0:W1:Y:S02]  /*59b0*/  SYNCS.PHASECHK.TRANS64.TRYWAIT P0, [R6+URZ], R5 ;  /* 0x00000005060075a7 */ /* 0x001064000800017f */
[----:B-1----:R-:W-:Y:S05]  /*59c0*/  @!P0 NANOSLEEP.SYNCS 0x989680 ;  /* 0x009896800000895d */ /* 0x002fea0003900000 */
[----:B------:R-:W1:Y:S02]  /*59d0*/  @!P0 SYNCS.PHASECHK.TRANS64 P0, [R6+URZ], R5 ;  /* 0x00000005060085a7 */ /* 0x000e64000800007f */
[----:B-1----:R-:W-:Y:S05]  /*59e0*/  @!P0 BRA `(.L_x_117) ;  /* 0xfffffffc00f08947 */ /* 0x002fea000383ffff */
[----:B------:R-:W-:Y:S05]  /*59f0*/  BRA `(.L_x_129) ;  /* 0xfffffffc00107947 */ /* 0x000fea000383ffff */
.L_x_130:
[----:B------:R-:W-:-:S00]  /*5a00*/  BRA `(.L_x_130) ;  /* 0xfffffffc00fc7947 */ /* 0x000fc0000383ffff */
[----:B------:R-:W-:-:S00]  /*5a10*/  NOP ;  /* 0x0000000000007918 */ /* 0x000fc00000000000 */
        /* <DEDUP_REMOVED lines=14> */
.L_x_131:


//--------------------- .nv.global.init           --------------------------
	.section	.nv.global.init,"aw",@progbits
.nv.global.init:
	.type		$str$22,@object
	.size		$str$22,($str$23 - $str$22)
$str$22:
        /*0000*/ 	.byte	0x6b, 0x5f, 0x74, 0x69, 0x6c, 0x65, 0x5f, 0x63, 0x6f, 0x75, 0x6e, 0x74, 0x20, 0x3e, 0x3d, 0x20
        /*0010*/ 	.byte	0x31, 0x00
	.type		$str$23,@object
	.size		$str$23,(__unnamed_1 - $str$23)
$str$23:
        /*0012*/ 	.byte	0x2f, 0x74, 0x6d, 0x70, 0x2f, 0x63, 0x75, 0x74, 0x6c, 0x61, 0x73, 0x73, 0x5f, 0x73, 0x77, 0x65
        /*0022*/ 	.byte	0x65, 0x70, 0x5f, 0x73, 0x72, 0x63, 0x2f, 0x69, 0x6e, 0x63, 0x6c, 0x75, 0x64, 0x65, 0x2f, 0x63
        /*0032*/ 	.byte	0x75, 0x74, 0x6c, 0x61, 0x73, 0x73, 0x2f, 0x67, 0x65, 0x6d, 0x6d, 0x2f, 0x63, 0x6f, 0x6c, 0x6c
        /*0042*/ 	.byte	0x65, 0x63, 0x74, 0x69, 0x76, 0x65, 0x2f, 0x73, 0x6d, 0x39, 0x30, 0x5f, 0x6d, 0x6d, 0x61, 0x5f
        /*0052*/ 	.byte	0x74, 0x6d, 0x61, 0x5f, 0x67, 0x6d, 0x6d, 0x61, 0x5f, 0x73, 0x73, 0x5f, 0x77, 0x61, 0x72, 0x70
        /*0062*/ 	.byte	0x73, 0x70, 0x65, 0x63, 0x69, 0x61, 0x6c, 0x69, 0x7a, 0x65, 0x64, 0x2e, 0x68, 0x70, 0x70, 0x00
	.type		__unnamed_1,@object
	.size		__unnamed_1,(.L_0 - __unnamed_1)
__unnamed_1:
        /*0072*/ 	.byte	0x76, 0x6f, 0x69, 0x64, 0x20, 0x63, 0x75, 0x74, 0x6c, 0x61, 0x73, 0x73, 0x3a, 0x3a, 0x67, 0x65
        /* <DEDUP_REMOVED lines=179> */
        /*0bb2*/ 	.byte	0x74, 0x79, 0x5d, 0x00
.L_0:


//--------------------- .nv.shared._ZN7cutlass13device_kernelINS_4gemm6kernel13GemmUniversalIN4cute5tupleIJiiiiEEENS1_10collective13CollectiveMmaINS1_34MainloopSm90TmaGmmaWarpSpecializedILi3ENS5_IJNS4_1CILi1EEESB_SB_EEENS1_32KernelTmaWarpSpecializedPingpongEEENS5_IJNSA_ILi64EEESF_NSA_ILi32EEEEEENS_6half_tENS5_IJlSB_lEEESI_SJ_NS4_8TiledMMAINS4_8MMA_AtomIJNS4_4SM904GMMA25MMA_64x64x16_F32F16F16_SSILNSN_5MajorE0ELSP_0ELNSN_7ScaleInE1ELSQ_1EEEEEENS4_6LayoutISC_NS5_IJNSA_ILi0EEESU_SU_EEEEENS5_IJNS4_10UnderscoreESX_SX_EEEEENS4_13SM90_TMA_LOADENS4_14ComposedLayoutINS4_7SwizzleILi2ELi4ELi3EEENS4_18smem_ptr_flag_bitsILi16EEENST_INS5_IJNSA_ILi8EEESG_EEENS5_IJSG_SB_EEEEEEEvNS4_8identityES10_S1A_vS1B_EENS_8epilogue10collective6detail29Sm90TmaWarpSpecializedAdapterINS1E_15DefaultEpilogueISI_SJ_SJ_NS1D_6thread17LinearCombinationISI_Li1EffLNS1I_9ScaleType4KindE0ELNS_15FloatRoundStyleE2ESI_EENS1_15EpilogueDefaultEEEEEvvEEEEvNT_6ParamsE --------------------------
	.section	.nv.shared._ZN7cutlass13device_kernelINS_4gemm6kernel13GemmUniversalIN4cute5tupleIJiiiiEEENS1_10collective13CollectiveMmaINS1_34MainloopSm90TmaGmmaWarpSpecializedILi3ENS5_IJNS4_1CILi1EEESB_SB_EEENS1_32KernelTmaWarpSpecializedPingpongEEENS5_IJNSA_ILi64EEESF_NSA_ILi32EEEEEENS_6half_tENS5_IJlSB_lEEESI_SJ_NS4_8TiledMMAINS4_8MMA_AtomIJNS4_4SM904GMMA25MMA_64x64x16_F32F16F16_SSILNSN_5MajorE0ELSP_0ELNSN_7ScaleInE1ELSQ_1EEEEEENS4_6LayoutISC_NS5_IJNSA_ILi0EEESU_SU_EEEEENS5_IJNS4_10UnderscoreESX_SX_EEEEENS4_13SM90_TMA_LOADENS4_14ComposedLayoutINS4_7SwizzleILi2ELi4ELi3EEENS4_18smem_ptr_flag_bitsILi16EEENST_INS5_IJNSA_ILi8EEESG_EEENS5_IJSG_SB_EEEEEEEvNS4_8identityES10_S1A_vS1B_EENS_8epilogue10collective6detail29Sm90TmaWarpSpecializedAdapterINS1E_15DefaultEpilogueISI_SJ_SJ_NS1D_6thread17LinearCombinationISI_Li1EffLNS1I_9ScaleType4KindE0ELNS_15FloatRoundStyleE2ESI_EENS1_15EpilogueDefaultEEEEEvvEEEEvNT_6ParamsE,"aw",@nobits
	.sectionflags	@""
	.align	16
	.zero		1024


//--------------------- .nv.shared.reserved.0     --------------------------
	.section	.nv.shared.reserved.0,"aw",@nobits
	.weak		__nv_reservedSMEM_offset_0_alias
	.size		__nv_reservedSMEM_offset_0_alias, 0, 0
	.other		__nv_reservedSMEM_offset_0_alias,@"STO_CUDA_RESERVED_SHARED STV_DEFAULT"
__nv_reservedSMEM_offset_0_alias:
	.zero		0


//--------------------- .nv.global                --------------------------
	.section	.nv.global,"aw",@nobits
.nv.global:
	.type		_ZN40_INTERNAL_df794af3_4_k_cu_09383345_200914cute1_E,@object
	.size		_ZN40_INTERNAL_df794af3_4_k_cu_09383345_200914cute1_E,(_ZN40_INTERNAL_df794af3_4_k_cu_09383345_200914cuda3std3__45__cpo6cbeginE - _ZN40_INTERNAL_df794af3_4_k_cu_09383345_200914cute1_E)
_ZN40_INTERNAL_df794af3_4_k_cu_09383345_200914cute1_E:
	.zero		1
	.type		_ZN40_INTERNAL_df794af3_4_k_cu_09383345_200914cuda3std3__45__cpo6cbeginE,@object
	.size		_ZN40_INTERNAL_df794af3_4_k_cu_09383345_200914cuda3std3__45__cpo6cbeginE,(_ZN40_INTERNAL_df794af3_4_k_cu_09383345_200914cuda3std3__48in_placeE - _ZN40_INTERNAL_df794af3_4_k_cu_09383345_200914cuda3std3__45__cpo6cbeginE)
_ZN40_INTERNAL_df794af3_4_k_cu_09383345_200914cuda3std3__45__cpo6cbeginE:
	.zero		1
	.type		_ZN40_INTERNAL_df794af3_4_k_cu_09383345_200914cuda3std3__48in_placeE,@object
	.size		_ZN40_INTERNAL_df794af3_4_k_cu_09383345_200914cuda3std3__48in_placeE,(_ZN40_INTERNAL_df794af3_4_k_cu_09383345_200914cuda3std6ranges3__45__cpo9iter_moveE - _ZN40_INTERNAL_df794af3_4_k_cu_09383345_200914cuda3std3__48in_placeE)
_ZN40_INTERNAL_df794af3_4_k_cu_09383345_200914cuda3std3__48in_placeE:
	.zero		1
	.type		_ZN40_INTERNAL_df794af3_4_k_cu_09383345_200914cuda3std6ranges3__45__cpo9iter_moveE,@object
	.size		_ZN40_INTERNAL_df794af3_4_k_cu_09383345_200914cuda3std6ranges3__45__cpo9iter_moveE,(_ZN40_INTERNAL_df794af3_4_k_cu_09383345_200914cuda3std3__45__cpo5beginE - _ZN40_INTERNAL_df794af3_4_k_cu_09383345_200914cuda3std6ranges3__45__cpo9iter_moveE)
_ZN40_INTERNAL_df794af3_4_k_cu_09383345_200914cuda3std6ranges3__45__cpo9iter_moveE:
	.zero		1
	.type		_ZN40_INTERNAL_df794af3_4_k_cu_09383345_200914cuda3std3__45__cpo5beginE,@object
	.size		_ZN40_INTERNAL_df794af3_4_k_cu_09383345_200914cuda3std3__45__cpo5beginE,(_ZN40_INTERNAL_df794af3_4_k_cu_09383345_200914cuda3std3__442_GLOBAL__N__df794af3_4_k_cu_09383345_200916ignoreE - _ZN40_INTERNAL_df794af3_4_k_cu_09383345_200914cuda3std3__45__cpo5beginE)
_ZN40_INTERNAL_df794af3_4_k_cu_09383345_200914cuda3std3__45__cpo5beginE:
	.zero		1
	.type		_ZN40_INTERNAL_df794af3_4_k_cu_09383345_200914cuda3std3__442_GLOBAL__N__df794af3_4_k_cu_09383345_200916ignoreE,@object
	.size		_ZN40_INTERNAL_df794af3_4_k_cu_09383345_200914cuda3std3__442_GLOBAL__N__df794af3_4_k_cu_09383345_200916ignoreE,(_ZN40_INTERNAL_df794af3_4_k_cu_09383345_200914cute7productE - _ZN40_INTERNAL_df794af3_4_k_cu_09383345_200914cuda3std3__442_GLOBAL__N__df794af3_4_k_cu_09383345_200916ignoreE)
_ZN40_INTERNAL_df794af3_4_k_cu_09383345_200914cuda3std3__442_GLOBAL__N__df794af3_4_k_cu_09383345_200916ignoreE:
	.zero		1
	.type		_ZN40_INTERNAL_df794af3_4_k_cu_09383345_200914cute7productE,@object
	.size		_ZN40_INTERNAL_df794af3_4_k_cu_09383345_200914cute7productE,(_ZN40_INTERNAL_df794af3_4_k_cu_09383345_200914cuda3std3__45__cpo3endE - _ZN40_INTERNAL_df794af3_4_k_cu_09383345_200914cute7productE)
_ZN40_INTERNAL_df794af3_4_k_cu_09383345_200914cute7productE:
	.zero		1
	.type		_ZN40_INTERNAL_df794af3_4_k_cu_09383345_200914cuda3std3__45__cpo3endE,@object
	.size		_ZN40_INTERNAL_df794af3_4_k_cu_09383345_200914cuda3std3__45__cpo3endE,(_ZN40_INTERNAL_df794af3_4_k_cu_09383345_200914cuda3std3__419piecewise_constructE - _ZN40_INTERNAL_df794af3_4_k_cu_09383345_200914cuda3std3__45__cpo3endE)
_ZN40_INTERNAL_df794af3_4_k_cu_09383345_200914cuda3std3__45__cpo3endE:
	.zero		1
	.type		_ZN40_INTERNAL_df794af3_4_k_cu_09383345_200914cuda3std3__419piecewise_constructE,@object
	.size		_ZN40_INTERNAL_df794af3_4_k_cu_09383345_200914cuda3std3__419piecewise_constructE,(_ZN40_INTERNAL_df794af3_4_k_cu_09383345_200914cuda3std3__45__cpo4cendE - _ZN40_INTERNAL_df794af3_4_k_cu_09383345_200914cuda3std3__419piecewise_constructE)
_ZN40_INTERNAL_df794af3_4_k_cu_09383345_200914cuda3std3__419piecewise_constructE:
	.zero		1
	.type		_ZN40_INTERNAL_df794af3_4_k_cu_09383345_200914cuda3std3__45__cpo4cendE,@object
	.size		_ZN40_INTERNAL_df794af3_4_k_cu_09383345_200914cuda3std3__45__cpo4cendE,(_ZN40_INTERNAL_df794af3_4_k_cu_09383345_200914cuda3std6ranges3__45__cpo4swapE - _ZN40_INTERNAL_df794af3_4_k_cu_09383345_200914cuda3std3__45__cpo4cendE)
_ZN40_INTERNAL_df794af3_4_k_cu_09383345_200914cuda3std3__45__cpo4cendE:
	.zero		1
	.type		_ZN40_INTERNAL_df794af3_4_k_cu_09383345_200914cuda3std6ranges3__45__cpo4swapE,@object
	.size		_ZN40_INTERNAL_df794af3_4_k_cu_09383345_200914cuda3std6ranges3__45__cpo4swapE,(.L_8 - _ZN40_INTERNAL_df794af3_4_k_cu_09383345_200914cuda3std6ranges3__45__cpo4swapE)
_ZN40_INTERNAL_df794af3_4_k_cu_09383345_200914cuda3std6ranges3__45__cpo4swapE:
	.zero		1
.L_8:


//--------------------- .nv.constant0._ZN7cutlass13device_kernelINS_4gemm6kernel13GemmUniversalIN4cute5tupleIJiiiiEEENS1_10collective13CollectiveMmaINS1_34MainloopSm90TmaGmmaWarpSpecializedILi3ENS5_IJNS4_1CILi1EEESB_SB_EEENS1_32KernelTmaWarpSpecializedPingpongEEENS5_IJNSA_ILi64EEESF_NSA_ILi32EEEEEENS_6half_tENS5_IJlSB_lEEESI_SJ_NS4_8TiledMMAINS4_8MMA_AtomIJNS4_4SM904GMMA25MMA_64x64x16_F32F16F16_SSILNSN_5MajorE0ELSP_0ELNSN_7ScaleInE1ELSQ_1EEEEEENS4_6LayoutISC_NS5_IJNSA_ILi0EEESU_SU_EEEEENS5_IJNS4_10UnderscoreESX_SX_EEEEENS4_13SM90_TMA_LOADENS4_14ComposedLayoutINS4_7SwizzleILi2ELi4ELi3EEENS4_18smem_ptr_flag_bitsILi16EEENST_INS5_IJNSA_ILi8EEESG_EEENS5_IJSG_SB_EEEEEEEvNS4_8identityES10_S1A_vS1B_EENS_8epilogue10collective6detail29Sm90TmaWarpSpecializedAdapterINS1E_15DefaultEpilogueISI_SJ_SJ_NS1D_6thread17LinearCombinationISI_Li1EffLNS1I_9ScaleType4KindE0ELNS_15FloatRoundStyleE2ESI_EENS1_15EpilogueDefaultEEEEEvvEEEEvNT_6ParamsE --------------------------
	.section	.nv.constant0._ZN7cutlass13device_kernelINS_4gemm6kernel13GemmUniversalIN4cute5tupleIJiiiiEEENS1_10collective13CollectiveMmaINS1_34MainloopSm90TmaGmmaWarpSpecializedILi3ENS5_IJNS4_1CILi1EEESB_SB_EEENS1_32KernelTmaWarpSpecializedPingpongEEENS5_IJNSA_ILi64EEESF_NSA_ILi32EEEEEENS_6half_tENS5_IJlSB_lEEESI_SJ_NS4_8TiledMMAINS4_8MMA_AtomIJNS4_4SM904GMMA25MMA_64x64x16_F32F16F16_SSILNSN_5MajorE0ELSP_0ELNSN_7ScaleInE1ELSQ_1EEEEEENS4_6LayoutISC_NS5_IJNSA_ILi0EEESU_SU_EEEEENS5_IJNS4_10UnderscoreESX_SX_EEEEENS4_13SM90_TMA_LOADENS4_14ComposedLayoutINS4_7SwizzleILi2ELi4ELi3EEENS4_18smem_ptr_flag_bitsILi16EEENST_INS5_IJNSA_ILi8EEESG_EEENS5_IJSG_SB_EEEEEEEvNS4_8identityES10_S1A_vS1B_EENS_8epilogue10collective6detail29Sm90TmaWarpSpecializedAdapterINS1E_15DefaultEpilogueISI_SJ_SJ_NS1D_6thread17LinearCombinationISI_Li1EffLNS1I_9ScaleType4KindE0ELNS_15FloatRoundStyleE2ESI_EENS1_15EpilogueDefaultEEEEEvvEEEEvNT_6ParamsE,"a",@progbits
	.sectionflags	@""
	.align	4
.nv.constant0._ZN7cutlass13device_kernelINS_4gemm6kernel13GemmUniversalIN4cute5tupleIJiiiiEEENS1_10collective13CollectiveMmaINS1_34MainloopSm90TmaGmmaWarpSpecializedILi3ENS5_IJNS4_1CILi1EEESB_SB_EEENS1_32KernelTmaWarpSpecializedPingpongEEENS5_IJNSA_ILi64EEESF_NSA_ILi32EEEEEENS_6half_tENS5_IJlSB_lEEESI_SJ_NS4_8TiledMMAINS4_8MMA_AtomIJNS4_4SM904GMMA25MMA_64x64x16_F32F16F16_SSILNSN_5MajorE0ELSP_0ELNSN_7ScaleInE1ELSQ_1EEEEEENS4_6LayoutISC_NS5_IJNSA_ILi0EEESU_SU_EEEEENS5_IJNS4_10UnderscoreESX_SX_EEEEENS4_13SM90_TMA_LOADENS4_14ComposedLayoutINS4_7SwizzleILi2ELi4ELi3EEENS4_18smem_ptr_flag_bitsILi16EEENST_INS5_IJNSA_ILi8EEESG_EEENS5_IJSG_SB_EEEEEEEvNS4_8identityES10_S1A_vS1B_EENS_8epilogue10collective6detail29Sm90TmaWarpSpecializedAdapterINS1E_15DefaultEpilogueISI_SJ_SJ_NS1D_6thread17LinearCombinationISI_Li1EffLNS1I_9ScaleType4KindE0ELNS_15FloatRoundStyleE2ESI_EENS1_15EpilogueDefaultEEEEEvvEEEEvNT_6ParamsE:
	.zero		1664


//--------------------- SYMBOLS --------------------------

	.type		.nv.reservedSmem.offset0,@object
	.size		.nv.reservedSmem.offset0,0x4
	.type		__assertfail,@function
